	.target	sm_90a

	.elftype	@"ET_EXEC"


//--------------------- .note.nv.tkinfo           --------------------------
	.section	.note.nv.tkinfo,"",@"SHT_NOTE"
	.sectionflags	@"SHF_NOTE_NV_TKINFO"
	.tkinfo
        /*0018*/ 	.word	0x00000002
        /*0030*/ 	.string	""
        /*0030*/ 	.string	"ptxas"
        /*0030*/ 	.string	"Cuda compilation tools, release 13.0, V13.0.88"
        /*0030*/ 	.string	"Build cuda_13.0.r13.0/compiler.36424714_0"
        /*0030*/ 	.string	"-arch sm_90a -m 64 "



//--------------------- .note.nv.cuinfo           --------------------------
	.section	.note.nv.cuinfo,"",@"SHT_NOTE"
	.sectionflags	@"SHF_NOTE_NV_CUINFO"
        /*0018*/ 	.short	0x0002
        /*001a*/ 	.short	0x005a
        /*001c*/ 	.short	0x0082
	.zero		2


//--------------------- .nv.info                  --------------------------
	.section	.nv.info,"",@"SHT_CUDA_INFO"
	.align	4


	//----- nvinfo : EIATTR_REGCOUNT
	.align		4
        /*0000*/ 	.byte	0x04, 0x2f
        /*0002*/ 	.short	(.L_15 - .L_14)
	.align		4
.L_14:
        /*0004*/ 	.word	index@(_ZN7cutlass13device_kernelINS_4gemm6kernel13GemmUniversalIN4cute5tupleIJiiiiEEENS1_10collective13CollectiveMmaINS1_34MainloopSm90TmaGmmaWarpSpecializedILi4ENS5_IJNS4_1CILi1EEESB_SB_EEENS1_32KernelTmaWarpSpecializedPingpongEEENS5_IJNSA_ILi64EEENSA_ILi32EEENSA_ILi256EEEEEENS_6half_tENS5_IJlSB_lEEESJ_SK_NS4_8TiledMMAINS4_8MMA_AtomIJNS4_4SM904GMMA25MMA_64x32x16_F32F16F16_SSILNSO_5MajorE0ELSQ_0ELNSO_7ScaleInE1ELSR_1EEEEEENS4_6LayoutISC_NS5_IJNSA_ILi0EEESV_SV_EEEEENS5_IJNS4_10UnderscoreESY_SY_EEEEENS4_13SM90_TMA_LOADENS4_14ComposedLayoutINS4_7SwizzleILi3ELi4ELi3EEENS4_18smem_ptr_flag_bitsILi16EEENSU_INS5_IJNSA_ILi8EEESF_EEENS5_IJSF_SB_EEEEEEEvNS4_8identityES11_S1B_vS1C_EENS_8epilogue10collective6detail29Sm90TmaWarpSpecializedAdapterINS1F_15DefaultEpilogueISJ_SK_SK_NS1E_6thread17LinearCombinationISJ_Li1EffLNS1J_9ScaleType4KindE0ELNS_15FloatRoundStyleE2ESJ_EENS1_15EpilogueDefaultEEEEEvvEEEEvNT_6ParamsE)
        /*0008*/ 	.word	0x000000a8


	//----- nvinfo : EIATTR_FRAME_SIZE
	.align		4
.L_15:
        /*000c*/ 	.byte	0x04, 0x11
        /*000e*/ 	.short	(.L_17 - .L_16)
	.align		4
.L_16:
        /*0010*/ 	.word	index@(_ZN7cutlass13device_kernelINS_4gemm6kernel13GemmUniversalIN4cute5tupleIJiiiiEEENS1_10collective13CollectiveMmaINS1_34MainloopSm90TmaGmmaWarpSpecializedILi4ENS5_IJNS4_1CILi1EEESB_SB_EEENS1_32KernelTmaWarpSpecializedPingpongEEENS5_IJNSA_ILi64EEENSA_ILi32EEENSA_ILi256EEEEEENS_6half_tENS5_IJlSB_lEEESJ_SK_NS4_8TiledMMAINS4_8MMA_AtomIJNS4_4SM904GMMA25MMA_64x32x16_F32F16F16_SSILNSO_5MajorE0ELSQ_0ELNSO_7ScaleInE1ELSR_1EEEEEENS4_6LayoutISC_NS5_IJNSA_ILi0EEESV_SV_EEEEENS5_IJNS4_10UnderscoreESY_SY_EEEEENS4_13SM90_TMA_LOADENS4_14ComposedLayoutINS4_7SwizzleILi3ELi4ELi3EEENS4_18smem_ptr_flag_bitsILi16EEENSU_INS5_IJNSA_ILi8EEESF_EEENS5_IJSF_SB_EEEEEEEvNS4_8identityES11_S1B_vS1C_EENS_8epilogue10collective6detail29Sm90TmaWarpSpecializedAdapterINS1F_15DefaultEpilogueISJ_SK_SK_NS1E_6thread17LinearCombinationISJ_Li1EffLNS1J_9ScaleType4KindE0ELNS_15FloatRoundStyleE2ESJ_EENS1_15EpilogueDefaultEEEEEvvEEEEvNT_6ParamsE)
        /*0014*/ 	.word	0x00000000


	//----- nvinfo : EIATTR_MIN_STACK_SIZE
	.align		4
.L_17:
        /*0018*/ 	.byte	0x04, 0x12
        /*001a*/ 	.short	(.L_19 - .L_18)
	.align		4
.L_18:
        /*001c*/ 	.word	index@(_ZN7cutlass13device_kernelINS_4gemm6kernel13GemmUniversalIN4cute5tupleIJiiiiEEENS1_10collective13CollectiveMmaINS1_34MainloopSm90TmaGmmaWarpSpecializedILi4ENS5_IJNS4_1CILi1EEESB_SB_EEENS1_32KernelTmaWarpSpecializedPingpongEEENS5_IJNSA_ILi64EEENSA_ILi32EEENSA_ILi256EEEEEENS_6half_tENS5_IJlSB_lEEESJ_SK_NS4_8TiledMMAINS4_8MMA_AtomIJNS4_4SM904GMMA25MMA_64x32x16_F32F16F16_SSILNSO_5MajorE0ELSQ_0ELNSO_7ScaleInE1ELSR_1EEEEEENS4_6LayoutISC_NS5_IJNSA_ILi0EEESV_SV_EEEEENS5_IJNS4_10UnderscoreESY_SY_EEEEENS4_13SM90_TMA_LOADENS4_14ComposedLayoutINS4_7SwizzleILi3ELi4ELi3EEENS4_18smem_ptr_flag_bitsILi16EEENSU_INS5_IJNSA_ILi8EEESF_EEENS5_IJSF_SB_EEEEEEEvNS4_8identityES11_S1B_vS1C_EENS_8epilogue10collective6detail29Sm90TmaWarpSpecializedAdapterINS1F_15DefaultEpilogueISJ_SK_SK_NS1E_6thread17LinearCombinationISJ_Li1EffLNS1J_9ScaleType4KindE0ELNS_15FloatRoundStyleE2ESJ_EENS1_15EpilogueDefaultEEEEEvvEEEEvNT_6ParamsE)
        /*0020*/ 	.word	0x00000000
.L_19:


//--------------------- .nv.compat                --------------------------
	.section	.nv.compat,"",@"SHT_CUDA_COMPAT_INFO"
	.align	4
        /*0000*/ 	.byte	0x02, 0x09, 0x01, 0x00, 0x02, 0x02, 0x04, 0x00, 0x02, 0x05, 0x05, 0x00, 0x03, 0x07, 0x01, 0x01
        /*0010*/ 	.byte	0x02, 0x03, 0x01, 0x00, 0x02, 0x06, 0x01, 0x00, 0x04, 0x0b, 0x08, 0x00, 0x00, 0x00, 0x00, 0x00
        /*0020*/ 	.byte	0x00, 0x00, 0x00, 0x00


//--------------------- .nv.info._ZN7cutlass13device_kernelINS_4gemm6kernel13GemmUniversalIN4cute5tupleIJiiiiEEENS1_10collective13CollectiveMmaINS1_34MainloopSm90TmaGmmaWarpSpecializedILi4ENS5_IJNS4_1CILi1EEESB_SB_EEENS1_32KernelTmaWarpSpecializedPingpongEEENS5_IJNSA_ILi64EEENSA_ILi32EEENSA_ILi256EEEEEENS_6half_tENS5_IJlSB_lEEESJ_SK_NS4_8TiledMMAINS4_8MMA_AtomIJNS4_4SM904GMMA25MMA_64x32x16_F32F16F16_SSILNSO_5MajorE0ELSQ_0ELNSO_7ScaleInE1ELSR_1EEEEEENS4_6LayoutISC_NS5_IJNSA_ILi0EEESV_SV_EEEEENS5_IJNS4_10UnderscoreESY_SY_EEEEENS4_13SM90_TMA_LOADENS4_14ComposedLayoutINS4_7SwizzleILi3ELi4ELi3EEENS4_18smem_ptr_flag_bitsILi16EEENSU_INS5_IJNSA_ILi8EEESF_EEENS5_IJSF_SB_EEEEEEEvNS4_8identityES11_S1B_vS1C_EENS_8epilogue10collective6detail29Sm90TmaWarpSpecializedAdapterINS1F_15DefaultEpilogueISJ_SK_SK_NS1E_6thread17LinearCombinationISJ_Li1EffLNS1J_9ScaleType4KindE0ELNS_15FloatRoundStyleE2ESJ_EENS1_15EpilogueDefaultEEEEEvvEEEEvNT_6ParamsE --------------------------
	.section	.nv.info._ZN7cutlass13device_kernelINS_4gemm6kernel13GemmUniversalIN4cute5tupleIJiiiiEEENS1_10collective13CollectiveMmaINS1_34MainloopSm90TmaGmmaWarpSpecializedILi4ENS5_IJNS4_1CILi1EEESB_SB_EEENS1_32KernelTmaWarpSpecializedPingpongEEENS5_IJNSA_ILi64EEENSA_ILi32EEENSA_ILi256EEEEEENS_6half_tENS5_IJlSB_lEEESJ_SK_NS4_8TiledMMAINS4_8MMA_AtomIJNS4_4SM904GMMA25MMA_64x32x16_F32F16F16_SSILNSO_5MajorE0ELSQ_0ELNSO_7ScaleInE1ELSR_1EEEEEENS4_6LayoutISC_NS5_IJNSA_ILi0EEESV_SV_EEEEENS5_IJNS4_10UnderscoreESY_SY_EEEEENS4_13SM90_TMA_LOADENS4_14ComposedLayoutINS4_7SwizzleILi3ELi4ELi3EEENS4_18smem_ptr_flag_bitsILi16EEENSU_INS5_IJNSA_ILi8EEESF_EEENS5_IJSF_SB_EEEEEEEvNS4_8identityES11_S1B_vS1C_EENS_8epilogue10collective6detail29Sm90TmaWarpSpecializedAdapterINS1F_15DefaultEpilogueISJ_SK_SK_NS1E_6thread17LinearCombinationISJ_Li1EffLNS1J_9ScaleType4KindE0ELNS_15FloatRoundStyleE2ESJ_EENS1_15EpilogueDefaultEEEEEvvEEEEvNT_6ParamsE,"",@"SHT_CUDA_INFO"
	.sectionflags	@""
	.align	4


	//----- nvinfo : EIATTR_CUDA_API_VERSION
	.align		4
        /*0000*/ 	.byte	0x04, 0x37
        /*0002*/ 	.short	(.L_21 - .L_20)
.L_20:
        /*0004*/ 	.word	0x00000082


	//----- nvinfo : EIATTR_KPARAM_INFO
	.align		4
.L_21:
        /*0008*/ 	.byte	0x04, 0x17
        /*000a*/ 	.short	(.L_23 - .L_22)
.L_22:
        /*000c*/ 	.word	0x00000000
        /*0010*/ 	.short	0x0000
        /*0012*/ 	.short	0x0070
        /*0014*/ 	.byte	0x00, 0xf0, 0x01, 0x10


	//----- nvinfo : EIATTR_SPARSE_MMA_MASK
	.align		4
.L_23:
        /*0018*/ 	.byte	0x03, 0x50
        /*001a*/ 	.short	0x0000


	//----- nvinfo : EIATTR_MAXREG_COUNT
	.align		4
        /*001c*/ 	.byte	0x03, 0x1b
        /*001e*/ 	.short	0x00a8


	//----- nvinfo : EIATTR_NUM_BARRIERS
	.align		4
        /*0020*/ 	.byte	0x02, 0x4c
        /*0022*/ 	.byte	0x01
	.zero		1


	//----- nvinfo : EIATTR_EXTERNS
	.align		4
        /*0024*/ 	.byte	0x04, 0x0f
        /*0026*/ 	.short	(.L_25 - .L_24)


	//   ....[0]....
	.align		4
.L_24:
        /*0028*/ 	.word	index@(__assertfail)


	//----- nvinfo : EIATTR_MERCURY_ISA_VERSION
	.align		4
.L_25:
        /*002c*/ 	.byte	0x03, 0x5f
        /*002e*/ 	.short	0x0101


	//----- nvinfo : EIATTR_INT_WARP_WIDE_INSTR_OFFSETS
	.align		4
        /*0030*/ 	.byte	0x04, 0x31
        /*0032*/ 	.short	(.L_27 - .L_26)


	//   ....[0]....
.L_26:
        /*0034*/ 	.word	0x00000470


	//   ....[1]....
        /*0038*/ 	.word	0x00000490


	//   ....[2]....
        /*003c*/ 	.word	0x00000510


	//   ....[3]....
        /*0040*/ 	.word	0x00000520


	//   ....[4]....
        /*0044*/ 	.word	0x00000530


	//   ....[5]....
        /*0048*/ 	.word	0x00000550


	//   ....[6]....
        /*004c*/ 	.word	0x000005b0


	//   ....[7]....
        /*0050*/ 	.word	0x000005d0


	//----- nvinfo : EIATTR_COOP_GROUP_MASK_REGIDS
	.align		4
.L_27:
        /*0054*/ 	.byte	0x04, 0x29
        /*0056*/ 	.short	(.L_29 - .L_28)


	//   ....[0]....
.L_28:
        /*0058*/ 	.word	0xffffffff


	//   ....[1]....
        /*005c*/ 	.word	0xffffffff


	//   ....[2]....
        /*0060*/ 	.word	0xffffffff


	//   ....[3]....
        /*0064*/ 	.word	0xffffffff


	//   ....[4]....
        /*0068*/ 	.word	0xffffffff


	//   ....[5]....
        /*006c*/ 	.word	0xffffffff


	//----- nvinfo : EIATTR_COOP_GROUP_INSTR_OFFSETS
	.align		4
.L_29:
        /*0070*/ 	.byte	0x04, 0x28
        /*0072*/ 	.short	(.L_31 - .L_30)


	//   ....[0]....
.L_30:
        /*0074*/ 	.word	0x00000050


	//   ....[1]....
        /*0078*/ 	.word	0x00000080


	//   ....[2]....
        /*007c*/ 	.word	0x00000180


	//   ....[3]....
        /*0080*/ 	.word	0x00000390


	//   ....[4]....
        /*0084*/ 	.word	0x000003d0


	//   ....[5]....
        /*0088*/ 	.word	0x00000410


	//----- nvinfo : EIATTR_REG_RECONFIG
	.align		4
.L_31:
        /*008c*/ 	.byte	0x01, 0x54
	.zero		2


	//----- nvinfo : EIATTR_SYSCALL_OFFSETS
	.align		4
        /*0090*/ 	.byte	0x04, 0x46
        /*0092*/ 	.short	(.L_33 - .L_32)


	//   ....[0]....
.L_32:
        /*0094*/ 	.word	0x000017f0


	//----- nvinfo : EIATTR_MBARRIER_INSTR_OFFSETS
	.align		4
.L_33:
        /*0098*/ 	.byte	0x04, 0x39
        /*009a*/ 	.short	(.L_35 - .L_34)


	//   ....[0]....
.L_34:
        /*009c*/ 	.word	0x00000300
        /*00a0*/ 	.word	0x000000ff
        /*00a4*/ 	.word	0x00000000
        /*00a8*/ 	.short	0x0100
        /*00aa*/ 	.byte	0x09
	.zero		1


	//   ....[1]....
        /*00ac*/ 	.word	0x00000310
        /*00b0*/ 	.word	0x000000ff
        /*00b4*/ 	.word	0x00000020
        /*00b8*/ 	.short	0x0100
        /*00ba*/ 	.byte	0x09
	.zero		1


	//   ....[2]....
        /*00bc*/ 	.word	0x00000320
        /*00c0*/ 	.word	0x000000ff
        /*00c4*/ 	.word	0x00000008
        /*00c8*/ 	.short	0x0100
        /*00ca*/ 	.byte	0x09
	.zero		1


	//   ....[3]....
        /*00cc*/ 	.word	0x00000330
        /*00d0*/ 	.word	0x000000ff
        /*00d4*/ 	.word	0x00000028
        /*00d8*/ 	.short	0x0100
        /*00da*/ 	.byte	0x09
	.zero		1


	//   ....[4]....
        /*00dc*/ 	.word	0x00000340
        /*00e0*/ 	.word	0x000000ff
        /*00e4*/ 	.word	0x00000010
        /*00e8*/ 	.short	0x0100
        /*00ea*/ 	.byte	0x09
	.zero		1


	//   ....[5]....
        /*00ec*/ 	.word	0x00000350
        /*00f0*/ 	.word	0x000000ff
        /*00f4*/ 	.word	0x00000030
        /*00f8*/ 	.short	0x0100
        /*00fa*/ 	.byte	0x09
	.zero		1


	//   ....[6]....
        /*00fc*/ 	.word	0x00000360
        /*0100*/ 	.word	0x000000ff
        /*0104*/ 	.word	0x00000018
        /*0108*/ 	.short	0x0100
        /*010a*/ 	.byte	0x09
	.zero		1


	//   ....[7]....
        /*010c*/ 	.word	0x00000370
        /*0110*/ 	.word	0x000000ff
        /*0114*/ 	.word	0x00000038
        /*0118*/ 	.short	0x0100
        /*011a*/ 	.byte	0x09
	.zero		1


	//   ....[8]....
        /*011c*/ 	.word	0x000005f0
        /*0120*/ 	.word	0x000000ff
        /*0124*/ 	.word	0x00000070
        /*0128*/ 	.short	0x0100
        /*012a*/ 	.byte	0x09
	.zero		1


	//   ....[9]....
        /*012c*/ 	.word	0x00000600
        /*0130*/ 	.word	0x000000ff
        /*0134*/ 	.word	0x00000078
        /*0138*/ 	.short	0x0100
        /*013a*/ 	.byte	0x09
	.zero		1


	//   ....[10]....
        /*013c*/ 	.word	0x00000640
        /*0140*/ 	.word	0x000000ff
        /*0144*/ 	.word	0x00000050
        /*0148*/ 	.short	0x0100
        /*014a*/ 	.byte	0x0a
	.zero		1


	//   ....[11]....
        /*014c*/ 	.word	0x00000660
        /*0150*/ 	.word	0x000000ff
        /*0154*/ 	.word	0x00000058
        /*0158*/ 	.short	0x0100
        /*015a*/ 	.byte	0x0a
	.zero		1


	//   ....[12]....
        /*015c*/ 	.word	0x00000670
        /*0160*/ 	.word	0x000000ff
        /*0164*/ 	.word	0x00000060
        /*0168*/ 	.short	0x0100
        /*016a*/ 	.byte	0x0a
	.zero		1


	//   ....[13]....
        /*016c*/ 	.word	0x00000680
        /*0170*/ 	.word	0x000000ff
        /*0174*/ 	.word	0x00000068
        /*0178*/ 	.short	0x0100
        /*017a*/ 	.byte	0x0a
	.zero		1


	//   ....[14]....
        /*017c*/ 	.word	0x000016b0
        /*0180*/ 	.word	0x0000002f
        /*0184*/ 	.word	0xfffffff8
        /*0188*/ 	.short	0x010a
        /*018a*/ 	.byte	0x3f
	.zero		1


	//   ....[15]....
        /*018c*/ 	.word	0x00001880
        /*0190*/ 	.word	0x00000003
        /*0194*/ 	.word	0x00000000
        /*0198*/ 	.short	0x010a
        /*019a*/ 	.byte	0x3f
	.zero		1


	//   ....[16]....
        /*019c*/ 	.word	0x000018c0
        /*01a0*/ 	.word	0x00000003
        /*01a4*/ 	.word	0x00000000
        /*01a8*/ 	.short	0x010a
        /*01aa*/ 	.byte	0x3f
	.zero		1


	//   ....[17]....
        /*01ac*/ 	.word	0x00002100
        /*01b0*/ 	.word	0x000000ff
        /*01b4*/ 	.word	0x00000000
        /*01b8*/ 	.short	0x010a
        /*01ba*/ 	.byte	0x04
	.zero		1


	//   ....[18]....
        /*01bc*/ 	.word	0x00002140
        /*01c0*/ 	.word	0x000000ff
        /*01c4*/ 	.word	0x00000000
        /*01c8*/ 	.short	0x010a
        /*01ca*/ 	.byte	0x04
	.zero		1


	//   ....[19]....
        /*01cc*/ 	.word	0x000028f0
        /*01d0*/ 	.word	0x000000ff
        /*01d4*/ 	.word	0x00000000
        /*01d8*/ 	.short	0x0101
        /*01da*/ 	.byte	0x04
	.zero		1


	//   ....[20]....
        /*01dc*/ 	.word	0x000029e0
        /*01e0*/ 	.word	0x00000033
        /*01e4*/ 	.word	0x00000000
        /*01e8*/ 	.short	0x0101
        /*01ea*/ 	.byte	0x34
	.zero		1


	//   ....[21]....
        /*01ec*/ 	.word	0x00002aa0
        /*01f0*/ 	.word	0x000000ff
        /*01f4*/ 	.word	0x00000000
        /*01f8*/ 	.short	0x0101
        /*01fa*/ 	.byte	0x04
	.zero		1


	//   ....[22]....
        /*01fc*/ 	.word	0x00002af0
        /*0200*/ 	.word	0x0000002f
        /*0204*/ 	.word	0x00000008
        /*0208*/ 	.short	0x010a
        /*020a*/ 	.byte	0x3f
	.zero		1


	//   ....[23]....
        /*020c*/ 	.word	0x00003ed0
        /*0210*/ 	.word	0x00000030
        /*0214*/ 	.word	0x00000000
        /*0218*/ 	.short	0x0101
        /*021a*/ 	.byte	0x34
	.zero		1


	//   ....[24]....
        /*021c*/ 	.word	0x000048e0
        /*0220*/ 	.word	0x00000008
        /*0224*/ 	.word	0x00000020
        /*0228*/ 	.short	0x010a
        /*022a*/ 	.byte	0x3f
	.zero		1


	//   ....[25]....
        /*022c*/ 	.word	0x00004ec0
        /*0230*/ 	.word	0x00000004
        /*0234*/ 	.word	0x00000078
        /*0238*/ 	.short	0x0101
        /*023a*/ 	.byte	0x3f
	.zero		1


	//   ....[26]....
        /*023c*/ 	.word	0x00005640
        /*0240*/ 	.word	0x00000007
        /*0244*/ 	.word	0x00000000
        /*0248*/ 	.short	0x010a
        /*024a*/ 	.byte	0x3f
	.zero		1


	//   ....[27]....
        /*024c*/ 	.word	0x000056c0
        /*0250*/ 	.word	0x00000009
        /*0254*/ 	.word	0x00000000
        /*0258*/ 	.short	0x010a
        /*025a*/ 	.byte	0x3f
	.zero		1


	//   ....[28]....
        /*025c*/ 	.word	0x00005750
        /*0260*/ 	.word	0x00000006
        /*0264*/ 	.word	0x00000000
        /*0268*/ 	.short	0x010a
        /*026a*/ 	.byte	0x3f
	.zero		1


	//   ....[29]....
        /*026c*/ 	.word	0x000057e0
        /*0270*/ 	.word	0x00000003
        /*0274*/ 	.word	0x00000000
        /*0278*/ 	.short	0x010a
        /*027a*/ 	.byte	0x3f
	.zero		1


	//   ....[30]....
        /*027c*/ 	.word	0x00005840
        /*0280*/ 	.word	0x0000002f
        /*0284*/ 	.word	0xfffffff8
        /*0288*/ 	.short	0x010a
        /*028a*/ 	.byte	0x3f
	.zero		1


	//   ....[31]....
        /*028c*/ 	.word	0x00005890
        /*0290*/ 	.word	0x00000003
        /*0294*/ 	.word	0x00000000
        /*0298*/ 	.short	0x010a
        /*029a*/ 	.byte	0x3f
	.zero		1


	//   ....[32]....
        /*029c*/ 	.word	0x000058f0
        /*02a0*/ 	.word	0x00000004
        /*02a4*/ 	.word	0x00000000
        /*02a8*/ 	.short	0x010a
        /*02aa*/ 	.byte	0x3f
	.zero		1


	//   ....[33]....
        /*02ac*/ 	.word	0x00005940
        /*02b0*/ 	.word	0x0000002f
        /*02b4*/ 	.word	0x00000008
        /*02b8*/ 	.short	0x010a
        /*02ba*/ 	.byte	0x3f
	.zero		1


	//   ....[34]....
        /*02bc*/ 	.word	0x00005a10
        /*02c0*/ 	.word	0x00000008
        /*02c4*/ 	.word	0x00000020
        /*02c8*/ 	.short	0x010a
        /*02ca*/ 	.byte	0x3f
	.zero		1


	//   ....[35]....
        /*02cc*/ 	.word	0x00005ae0
        /*02d0*/ 	.word	0x00000007
        /*02d4*/ 	.word	0x00000000
        /*02d8*/ 	.short	0x010a
        /*02da*/ 	.byte	0x3f
	.zero		1


	//   ....[36]....
        /*02dc*/ 	.word	0x00005b30
        /*02e0*/ 	.word	0x00000009
        /*02e4*/ 	.word	0x00000000
        /*02e8*/ 	.short	0x010a
        /*02ea*/ 	.byte	0x3f
	.zero		1


	//   ....[37]....
        /*02ec*/ 	.word	0x00005b80
        /*02f0*/ 	.word	0x00000006
        /*02f4*/ 	.word	0x00000000
        /*02f8*/ 	.short	0x010a
        /*02fa*/ 	.byte	0x3f
	.zero		1


	//----- nvinfo : EIATTR_NUM_MBARRIERS
	.align		4
.L_35:
        /*02fc*/ 	.byte	0x03, 0x38
        /*02fe*/ 	.short	0x000e


	//----- nvinfo : EIATTR_EXIT_INSTR_OFFSETS
	.align		4
        /*0300*/ 	.byte	0x04, 0x1c
        /*0302*/ 	.short	(.L_37 - .L_36)


	//   ....[0]....
.L_36:
        /*0304*/ 	.word	0x00001240


	//   ....[1]....
        /*0308*/ 	.word	0x000012a0


	//   ....[2]....
        /*030c*/ 	.word	0x00004610


	//   ....[3]....
        /*0310*/ 	.word	0x00004640


	//   ....[4]....
        /*0314*/ 	.word	0x00005830


	//----- nvinfo : EIATTR_MAX_THREADS
	.align		4
.L_37:
        /*0318*/ 	.byte	0x04, 0x05
        /*031a*/ 	.short	(.L_39 - .L_38)
.L_38:
        /*031c*/ 	.word	0x00000180
        /*0320*/ 	.word	0x00000001
        /*0324*/ 	.word	0x00000001


	//----- nvinfo : EIATTR_CRS_STACK_SIZE
	.align		4
.L_39:
        /*0328*/ 	.byte	0x04, 0x1e
        /*032a*/ 	.short	(.L_41 - .L_40)
.L_40:
        /*032c*/ 	.word	0x00000000


	//----- nvinfo : EIATTR_CBANK_PARAM_SIZE
	.align		4
.L_41:
        /*0330*/ 	.byte	0x03, 0x19
        /*0332*/ 	.short	0x0470


	//----- nvinfo : EIATTR_PARAM_CBANK
	.align		4
        /*0334*/ 	.byte	0x04, 0x0a
        /*0336*/ 	.short	(.L_43 - .L_42)
	.align		4
.L_42:
        /*0338*/ 	.word	index@(.nv.constant0._ZN7cutlass13device_kernelINS_4gemm6kernel13GemmUniversalIN4cute5tupleIJiiiiEEENS1_10collective13CollectiveMmaINS1_34MainloopSm90TmaGmmaWarpSpecializedILi4ENS5_IJNS4_1CILi1EEESB_SB_EEENS1_32KernelTmaWarpSpecializedPingpongEEENS5_IJNSA_ILi64EEENSA_ILi32EEENSA_ILi256EEEEEENS_6half_tENS5_IJlSB_lEEESJ_SK_NS4_8TiledMMAINS4_8MMA_AtomIJNS4_4SM904GMMA25MMA_64x32x16_F32F16F16_SSILNSO_5MajorE0ELSQ_0ELNSO_7ScaleInE1ELSR_1EEEEEENS4_6LayoutISC_NS5_IJNSA_ILi0EEESV_SV_EEEEENS5_IJNS4_10UnderscoreESY_SY_EEEEENS4_13SM90_TMA_LOADENS4_14ComposedLayoutINS4_7SwizzleILi3ELi4ELi3EEENS4_18smem_ptr_flag_bitsILi16EEENSU_INS5_IJNSA_ILi8EEESF_EEENS5_IJSF_SB_EEEEEEEvNS4_8identityES11_S1B_vS1C_EENS_8epilogue10collective6detail29Sm90TmaWarpSpecializedAdapterINS1F_15DefaultEpilogueISJ_SK_SK_NS1E_6thread17LinearCombinationISJ_Li1EffLNS1J_9ScaleType4KindE0ELNS_15FloatRoundStyleE2ESJ_EENS1_15EpilogueDefaultEEEEEvvEEEEvNT_6ParamsE)
        /*033c*/ 	.short	0x0210
        /*033e*/ 	.short	0x0470


	//----- nvinfo : EIATTR_SW_WAR
	.align		4
.L_43:
        /*0340*/ 	.byte	0x04, 0x36
        /*0342*/ 	.short	(.L_45 - .L_44)
.L_44:
        /*0344*/ 	.word	0x00000008
.L_45:


//--------------------- .nv.callgraph             --------------------------
	.section	.nv.callgraph,"",@"SHT_CUDA_CALLGRAPH"
	.align	4
	.sectionentsize	8
	.align		4
        /*0000*/ 	.word	0x00000000
	.align		4
        /*0004*/ 	.word	0xffffffff
	.align		4
        /*0008*/ 	.word	index@(_ZN7cutlass13device_kernelINS_4gemm6kernel13GemmUniversalIN4cute5tupleIJiiiiEEENS1_10collective13CollectiveMmaINS1_34MainloopSm90TmaGmmaWarpSpecializedILi4ENS5_IJNS4_1CILi1EEESB_SB_EEENS1_32KernelTmaWarpSpecializedPingpongEEENS5_IJNSA_ILi64EEENSA_ILi32EEENSA_ILi256EEEEEENS_6half_tENS5_IJlSB_lEEESJ_SK_NS4_8TiledMMAINS4_8MMA_AtomIJNS4_4SM904GMMA25MMA_64x32x16_F32F16F16_SSILNSO_5MajorE0ELSQ_0ELNSO_7ScaleInE1ELSR_1EEEEEENS4_6LayoutISC_NS5_IJNSA_ILi0EEESV_SV_EEEEENS5_IJNS4_10UnderscoreESY_SY_EEEEENS4_13SM90_TMA_LOADENS4_14ComposedLayoutINS4_7SwizzleILi3ELi4ELi3EEENS4_18smem_ptr_flag_bitsILi16EEENSU_INS5_IJNSA_ILi8EEESF_EEENS5_IJSF_SB_EEEEEEEvNS4_8identityES11_S1B_vS1C_EENS_8epilogue10collective6detail29Sm90TmaWarpSpecializedAdapterINS1F_15DefaultEpilogueISJ_SK_SK_NS1E_6thread17LinearCombinationISJ_Li1EffLNS1J_9ScaleType4KindE0ELNS_15FloatRoundStyleE2ESJ_EENS1_15EpilogueDefaultEEEEEvvEEEEvNT_6ParamsE)
	.align		4
        /*000c*/ 	.word	index@(__assertfail)
	.align		4
        /*0010*/ 	.word	0x00000000
	.align		4
        /*0014*/ 	.word	0xfffffffe
	.align		4
        /*0018*/ 	.word	0x00000000
	.align		4
        /*001c*/ 	.word	0xfffffffd
	.align		4
        /*0020*/ 	.word	0x00000000
	.align		4
        /*0024*/ 	.word	0xfffffffc


//--------------------- .nv.constant4             --------------------------
	.section	.nv.constant4,"a",@progbits
	.align	8
	.align		8
.nv.constant4:
        /*0000*/ 	.dword	__assertfail
	.align		8
        /*0008*/ 	.dword	__unnamed_1
	.align		8
        /*0010*/ 	.dword	_ZN39_INTERNAL_b6d6ce30_4_k_cu_bd2b52ff_64314cuda3std3__45__cpo5beginE
	.align		8
        /*0018*/ 	.dword	_ZN39_INTERNAL_b6d6ce30_4_k_cu_bd2b52ff_64314cuda3std3__45__cpo3endE
	.align		8
        /*0020*/ 	.dword	_ZN39_INTERNAL_b6d6ce30_4_k_cu_bd2b52ff_64314cuda3std3__45__cpo6cbeginE
	.align		8
        /*0028*/ 	.dword	_ZN39_INTERNAL_b6d6ce30_4_k_cu_bd2b52ff_64314cuda3std3__45__cpo4cendE
	.align		8
        /*0030*/ 	.dword	_ZN39_INTERNAL_b6d6ce30_4_k_cu_bd2b52ff_64314cuda3std3__441_GLOBAL__N__b6d6ce30_4_k_cu_bd2b52ff_64316ignoreE
	.align		8
        /*0038*/ 	.dword	_ZN39_INTERNAL_b6d6ce30_4_k_cu_bd2b52ff_64314cuda3std3__419piecewise_constructE
	.align		8
        /*0040*/ 	.dword	_ZN39_INTERNAL_b6d6ce30_4_k_cu_bd2b52ff_64314cuda3std3__48in_placeE
	.align		8
        /*0048*/ 	.dword	_ZN39_INTERNAL_b6d6ce30_4_k_cu_bd2b52ff_64314cuda3std6ranges3__45__cpo4swapE
	.align		8
        /*0050*/ 	.dword	_ZN39_INTERNAL_b6d6ce30_4_k_cu_bd2b52ff_64314cuda3std6ranges3__45__cpo9iter_moveE
	.align		8
        /*0058*/ 	.dword	_ZN39_INTERNAL_b6d6ce30_4_k_cu_bd2b52ff_64314cute7productE
	.align		8
        /*0060*/ 	.dword	_ZN39_INTERNAL_b6d6ce30_4_k_cu_bd2b52ff_64314cute1_E
	.align		8
        /*0068*/ 	.dword	$str$22
	.align		8
        /*0070*/ 	.dword	$str$23


//--------------------- .text._ZN7cutlass13device_kernelINS_4gemm6kernel13GemmUniversalIN4cute5tupleIJiiiiEEENS1_10collective13CollectiveMmaINS1_34MainloopSm90TmaGmmaWarpSpecializedILi4ENS5_IJNS4_1CILi1EEESB_SB_EEENS1_32KernelTmaWarpSpecializedPingpongEEENS5_IJNSA_ILi64EEENSA_ILi32EEENSA_ILi256EEEEEENS_6half_tENS5_IJlSB_lEEESJ_SK_NS4_8TiledMMAINS4_8MMA_AtomIJNS4_4SM904GMMA25MMA_64x32x16_F32F16F16_SSILNSO_5MajorE0ELSQ_0ELNSO_7ScaleInE1ELSR_1EEEEEENS4_6LayoutISC_NS5_IJNSA_ILi0EEESV_SV_EEEEENS5_IJNS4_10UnderscoreESY_SY_EEEEENS4_13SM90_TMA_LOADENS4_14ComposedLayoutINS4_7SwizzleILi3ELi4ELi3EEENS4_18smem_ptr_flag_bitsILi16EEENSU_INS5_IJNSA_ILi8EEESF_EEENS5_IJSF_SB_EEEEEEEvNS4_8identityES11_S1B_vS1C_EENS_8epilogue10collective6detail29Sm90TmaWarpSpecializedAdapterINS1F_15DefaultEpilogueISJ_SK_SK_NS1E_6thread17LinearCombinationISJ_Li1EffLNS1J_9ScaleType4KindE0ELNS_15FloatRoundStyleE2ESJ_EENS1_15EpilogueDefaultEEEEEvvEEEEvNT_6ParamsE --------------------------
	.section	.text._ZN7cutlass13device_kernelINS_4gemm6kernel13GemmUniversalIN4cute5tupleIJiiiiEEENS1_10collective13CollectiveMmaINS1_34MainloopSm90TmaGmmaWarpSpecializedILi4ENS5_IJNS4_1CILi1EEESB_SB_EEENS1_32KernelTmaWarpSpecializedPingpongEEENS5_IJNSA_ILi64EEENSA_ILi32EEENSA_ILi256EEEEEENS_6half_tENS5_IJlSB_lEEESJ_SK_NS4_8TiledMMAINS4_8MMA_AtomIJNS4_4SM904GMMA25MMA_64x32x16_F32F16F16_SSILNSO_5MajorE0ELSQ_0ELNSO_7ScaleInE1ELSR_1EEEEEENS4_6LayoutISC_NS5_IJNSA_ILi0EEESV_SV_EEEEENS5_IJNS4_10UnderscoreESY_SY_EEEEENS4_13SM90_TMA_LOADENS4_14ComposedLayoutINS4_7SwizzleILi3ELi4ELi3EEENS4_18smem_ptr_flag_bitsILi16EEENSU_INS5_IJNSA_ILi8EEESF_EEENS5_IJSF_SB_EEEEEEEvNS4_8identityES11_S1B_vS1C_EENS_8epilogue10collective6detail29Sm90TmaWarpSpecializedAdapterINS1F_15DefaultEpilogueISJ_SK_SK_NS1E_6thread17LinearCombinationISJ_Li1EffLNS1J_9ScaleType4KindE0ELNS_15FloatRoundStyleE2ESJ_EENS1_15EpilogueDefaultEEEEEvvEEEEvNT_6ParamsE,"ax",@progbits
	.align	128
.text._ZN7cutlass13device_kernelINS_4gemm6kernel13GemmUniversalIN4cute5tupleIJiiiiEEENS1_10collective13CollectiveMmaINS1_34MainloopSm90TmaGmmaWarpSpecializedILi4ENS5_IJNS4_1CILi1EEESB_SB_EEENS1_32KernelTmaWarpSpecializedPingpongEEENS5_IJNSA_ILi64EEENSA_ILi32EEENSA_ILi256EEEEEENS_6half_tENS5_IJlSB_lEEESJ_SK_NS4_8TiledMMAINS4_8MMA_AtomIJNS4_4SM904GMMA25MMA_64x32x16_F32F16F16_SSILNSO_5MajorE0ELSQ_0ELNSO_7ScaleInE1ELSR_1EEEEEENS4_6LayoutISC_NS5_IJNSA_ILi0EEESV_SV_EEEEENS5_IJNS4_10UnderscoreESY_SY_EEEEENS4_13SM90_TMA_LOADENS4_14ComposedLayoutINS4_7SwizzleILi3ELi4ELi3EEENS4_18smem_ptr_flag_bitsILi16EEENSU_INS5_IJNSA_ILi8EEESF_EEENS5_IJSF_SB_EEEEEEEvNS4_8identityES11_S1B_vS1C_EENS_8epilogue10collective6detail29Sm90TmaWarpSpecializedAdapterINS1F_15DefaultEpilogueISJ_SK_SK_NS1E_6thread17LinearCombinationISJ_Li1EffLNS1J_9ScaleType4KindE0ELNS_15FloatRoundStyleE2ESJ_EENS1_15EpilogueDefaultEEEEEvvEEEEvNT_6ParamsE:
        .type           _ZN7cutlass13device_kernelINS_4gemm6kernel13GemmUniversalIN4cute5tupleIJiiiiEEENS1_10collective13CollectiveMmaINS1_34MainloopSm90TmaGmmaWarpSpecializedILi4ENS5_IJNS4_1CILi1EEESB_SB_EEENS1_32KernelTmaWarpSpecializedPingpongEEENS5_IJNSA_ILi64EEENSA_ILi32EEENSA_ILi256EEEEEENS_6half_tENS5_IJlSB_lEEESJ_SK_NS4_8TiledMMAINS4_8MMA_AtomIJNS4_4SM904GMMA25MMA_64x32x16_F32F16F16_SSILNSO_5MajorE0ELSQ_0ELNSO_7ScaleInE1ELSR_1EEEEEENS4_6LayoutISC_NS5_IJNSA_ILi0EEESV_SV_EEEEENS5_IJNS4_10UnderscoreESY_SY_EEEEENS4_13SM90_TMA_LOADENS4_14ComposedLayoutINS4_7SwizzleILi3ELi4ELi3EEENS4_18smem_ptr_flag_bitsILi16EEENSU_INS5_IJNSA_ILi8EEESF_EEENS5_IJSF_SB_EEEEEEEvNS4_8identityES11_S1B_vS1C_EENS_8epilogue10collective6detail29Sm90TmaWarpSpecializedAdapterINS1F_15DefaultEpilogueISJ_SK_SK_NS1E_6thread17LinearCombinationISJ_Li1EffLNS1J_9ScaleType4KindE0ELNS_15FloatRoundStyleE2ESJ_EENS1_15EpilogueDefaultEEEEEvvEEEEvNT_6ParamsE,@function
        .size           _ZN7cutlass13device_kernelINS_4gemm6kernel13GemmUniversalIN4cute5tupleIJiiiiEEENS1_10collective13CollectiveMmaINS1_34MainloopSm90TmaGmmaWarpSpecializedILi4ENS5_IJNS4_1CILi1EEESB_SB_EEENS1_32KernelTmaWarpSpecializedPingpongEEENS5_IJNSA_ILi64EEENSA_ILi32EEENSA_ILi256EEEEEENS_6half_tENS5_IJlSB_lEEESJ_SK_NS4_8TiledMMAINS4_8MMA_AtomIJNS4_4SM904GMMA25MMA_64x32x16_F32F16F16_SSILNSO_5MajorE0ELSQ_0ELNSO_7ScaleInE1ELSR_1EEEEEENS4_6LayoutISC_NS5_IJNSA_ILi0EEESV_SV_EEEEENS5_IJNS4_10UnderscoreESY_SY_EEEEENS4_13SM90_TMA_LOADENS4_14ComposedLayoutINS4_7SwizzleILi3ELi4ELi3EEENS4_18smem_ptr_flag_bitsILi16EEENSU_INS5_IJNSA_ILi8EEESF_EEENS5_IJSF_SB_EEEEEEEvNS4_8identityES11_S1B_vS1C_EENS_8epilogue10collective6detail29Sm90TmaWarpSpecializedAdapterINS1F_15DefaultEpilogueISJ_SK_SK_NS1E_6thread17LinearCombinationISJ_Li1EffLNS1J_9ScaleType4KindE0ELNS_15FloatRoundStyleE2ESJ_EENS1_15EpilogueDefaultEEEEEvvEEEEvNT_6ParamsE,(.L_x_100 - _ZN7cutlass13device_kernelINS_4gemm6kernel13GemmUniversalIN4cute5tupleIJiiiiEEENS1_10collective13CollectiveMmaINS1_34MainloopSm90TmaGmmaWarpSpecializedILi4ENS5_IJNS4_1CILi1EEESB_SB_EEENS1_32KernelTmaWarpSpecializedPingpongEEENS5_IJNSA_ILi64EEENSA_ILi32EEENSA_ILi256EEEEEENS_6half_tENS5_IJlSB_lEEESJ_SK_NS4_8TiledMMAINS4_8MMA_AtomIJNS4_4SM904GMMA25MMA_64x32x16_F32F16F16_SSILNSO_5MajorE0ELSQ_0ELNSO_7ScaleInE1ELSR_1EEEEEENS4_6LayoutISC_NS5_IJNSA_ILi0EEESV_SV_EEEEENS5_IJNS4_10UnderscoreESY_SY_EEEEENS4_13SM90_TMA_LOADENS4_14ComposedLayoutINS4_7SwizzleILi3ELi4ELi3EEENS4_18smem_ptr_flag_bitsILi16EEENSU_INS5_IJNSA_ILi8EEESF_EEENS5_IJSF_SB_EEEEEEEvNS4_8identityES11_S1B_vS1C_EENS_8epilogue10collective6detail29Sm90TmaWarpSpecializedAdapterINS1F_15DefaultEpilogueISJ_SK_SK_NS1E_6thread17LinearCombinationISJ_Li1EffLNS1J_9ScaleType4KindE0ELNS_15FloatRoundStyleE2ESJ_EENS1_15EpilogueDefaultEEEEEvvEEEEvNT_6ParamsE)
        .other          _ZN7cutlass13device_kernelINS_4gemm6kernel13GemmUniversalIN4cute5tupleIJiiiiEEENS1_10collective13CollectiveMmaINS1_34MainloopSm90TmaGmmaWarpSpecializedILi4ENS5_IJNS4_1CILi1EEESB_SB_EEENS1_32KernelTmaWarpSpecializedPingpongEEENS5_IJNSA_ILi64EEENSA_ILi32EEENSA_ILi256EEEEEENS_6half_tENS5_IJlSB_lEEESJ_SK_NS4_8TiledMMAINS4_8MMA_AtomIJNS4_4SM904GMMA25MMA_64x32x16_F32F16F16_SSILNSO_5MajorE0ELSQ_0ELNSO_7ScaleInE1ELSR_1EEEEEENS4_6LayoutISC_NS5_IJNSA_ILi0EEESV_SV_EEEEENS5_IJNS4_10UnderscoreESY_SY_EEEEENS4_13SM90_TMA_LOADENS4_14ComposedLayoutINS4_7SwizzleILi3ELi4ELi3EEENS4_18smem_ptr_flag_bitsILi16EEENSU_INS5_IJNSA_ILi8EEESF_EEENS5_IJSF_SB_EEEEEEEvNS4_8identityES11_S1B_vS1C_EENS_8epilogue10collective6detail29Sm90TmaWarpSpecializedAdapterINS1F_15DefaultEpilogueISJ_SK_SK_NS1E_6thread17LinearCombinationISJ_Li1EffLNS1J_9ScaleType4KindE0ELNS_15FloatRoundStyleE2ESJ_EENS1_15EpilogueDefaultEEEEEvvEEEEvNT_6ParamsE,@"STO_CUDA_ENTRY STV_DEFAULT"
_ZN7cutlass13device_kernelINS_4gemm6kernel13GemmUniversalIN4cute5tupleIJiiiiEEENS1_10collective13CollectiveMmaINS1_34MainloopSm90TmaGmmaWarpSpecializedILi4ENS5_IJNS4_1CILi1EEESB_SB_EEENS1_32KernelTmaWarpSpecializedPingpongEEENS5_IJNSA_ILi64EEENSA_ILi32EEENSA_ILi256EEEEEENS_6half_tENS5_IJlSB_lEEESJ_SK_NS4_8TiledMMAINS4_8MMA_AtomIJNS4_4SM904GMMA25MMA_64x32x16_F32F16F16_SSILNSO_5MajorE0ELSQ_0ELNSO_7ScaleInE1ELSR_1EEEEEENS4_6LayoutISC_NS5_IJNSA_ILi0EEESV_SV_EEEEENS5_IJNS4_10UnderscoreESY_SY_EEEEENS4_13SM90_TMA_LOADENS4_14ComposedLayoutINS4_7SwizzleILi3ELi4ELi3EEENS4_18smem_ptr_flag_bitsILi16EEENSU_INS5_IJNSA_ILi8EEESF_EEENS5_IJSF_SB_EEEEEEEvNS4_8identityES11_S1B_vS1C_EENS_8epilogue10collective6detail29Sm90TmaWarpSpecializedAdapterINS1F_15DefaultEpilogueISJ_SK_SK_NS1E_6thread17LinearCombinationISJ_Li1EffLNS1J_9ScaleType4KindE0ELNS_15FloatRoundStyleE2ESJ_EENS1_15EpilogueDefaultEEEEEvvEEEEvNT_6ParamsE:
[----:B------:R-:W0:Y:S01]  /*0000*/  LDC R1, c[0x0][0x28] ;  /* 0x00000a00ff017b82 */ /* 0x000e220000000800 */
[----:B------:R-:W1:Y:S01]  /*0010*/  S2R R4, SR_TID.X ;  /* 0x0000000000047919 */ /* 0x000e620000002100 */
[----:B------:R-:W-:Y:S01]  /*0020*/  ELECT P0, URZ, PT ;  /* 0x00000000003f782f */ /* 0x000fe20003800000 */
[----:B------:R-:W-:Y:S01]  /*0030*/  BSSY B0, `(.L_x_0) ;  /* 0x0000014000007945 */ /* 0x000fe20003800000 */
[----:B-1----:R-:W-:-:S05]  /*0040*/  SHF.R.U32.HI R0, RZ, 0x5, R4 ;  /* 0x00000005ff007819 */ /* 0x002fca0000011604 */
[----:B------:R-:W1:Y:S02]  /*0050*/  SHFL.IDX PT, R2, R0, RZ, 0x1f ;  /* 0x00001fff00027589 */ /* 0x000e6400000e0000 */
[----:B-1----:R-:W-:Y:S02]  /*0060*/  R2UR UR8, R2 ;  /* 0x00000000020872ca */ /* 0x002fe400000e0000 */
[----:B------:R-:W-:-:S05]  /*0070*/  SHF.R.U32.HI R2, RZ, 0x7, R4 ;  /* 0x00000007ff027819 */ /* 0x000fca0000011604 */
[----:B------:R1:W2:Y:S06]  /*0080*/  SHFL.IDX PT, R3, R2, RZ, 0x1f ;  /* 0x00001fff02037589 */ /* 0x0002ac00000e0000 */
[----:B------:R-:W-:Y:S02]  /*0090*/  USHF.R.S32.HI UR4, URZ, 0x1f, UR8 ;  /* 0x0000001f3f047899 */ /* 0x000fe40008011408 */
[----:B------:R-:W-:Y:S02]  /*00a0*/  ISETP.NE.OR P0, PT, RZ, UR8, !P0 ;  /* 0x00000008ff007c0c */ /* 0x000fe4000c705670 */
[----:B------:R-:W-:-:S04]  /*00b0*/  ULEA.HI UR4, UR4, UR8, URZ, 0x2 ;  /* 0x0000000804047291 */ /* 0x000fc8000f8f103f */
[----:B------:R-:W-:-:S04]  /*00c0*/  ULOP3.LUT UR4, UR4, 0xfffffffc, URZ, 0xc0, !UPT ;  /* 0xfffffffc04047892 */ /* 0x000fc8000f8ec03f */
[----:B------:R-:W-:-:S03]  /*00d0*/  UIADD3 UR8, UR8, -UR4, URZ ;  /* 0x8000000408087290 */ /* 0x000fc6000fffe03f */
[----:B01----:R-:W-:Y:S09]  /*00e0*/  @P0 BRA `(.L_x_1) ;  /* 0x0000000000200947 */ /* 0x003ff20003800000 */
[----:B------:R-:W-:Y:S02]  /*00f0*/  ULDC.64 UR4, c[0x0][0x198] ;  /* 0x0000660000047ab9 */ /* 0x000fe40000000a00 */
[----:B------:R-:W-:Y:S02]  /*0100*/  UIADD3 UR6, UP0, UR4, 0xf0, URZ ;  /* 0x000000f004067890 */ /* 0x000fe4000ff1e03f */
[----:B------:R-:W-:Y:S02]  /*0110*/  UIADD3 UR4, UP1, UR4, 0x1f0, URZ ;  /* 0x000001f004047890 */ /* 0x000fe4000ff3e03f */
[----:B------:R-:W-:Y:S02]  /*0120*/  UIADD3.X UR7, URZ, UR5, URZ, UP0, !UPT ;  /* 0x000000053f077290 */ /* 0x000fe400087fe43f */
[----:B------:R-:W-:-:S07]  /*0130*/  UIADD3.X UR5, URZ, UR5, URZ, UP1, !UPT ;  /* 0x000000053f057290 */ /* 0x000fce0008ffe43f */
[----:B------:R0:W-:Y:S02]  /*0140*/  UTMACCTL.PF [UR6] ;  /* 0x00000000060079b9 */ /* 0x0001e40008040000 */
[----:B------:R0:W-:Y:S02]  /*0150*/  UTMACCTL.PF [UR4] ;  /* 0x00000000040079b9 */ /* 0x0001e40008040000 */
[----:B0-----:R-:W-:Y:S01]  /*0160*/  NOP ;  /* 0x0000000000007918 */ /* 0x001fe20000000000 */
.L_x_1:
[----:B------:R-:W-:Y:S05]  /*0170*/  BSYNC B0 ;  /* 0x0000000000007941 */ /* 0x000fea0003800000 */
.L_x_0:
[----:B------:R-:W0:Y:S01]  /*0180*/  SHFL.IDX PT, R5, R0, RZ, 0x1f ;  /* 0x00001fff00057589 */ /* 0x000e2200000e0000 */
[----:B--2---:R-:W-:Y:S01]  /*0190*/  R2UR UR15, R3 ;  /* 0x00000000030f72ca */ /* 0x004fe200000e0000 */
[----:B------:R-:W-:-:S04]  /*01a0*/  UISETP.NE.AND UP0, UPT, UR8, 0x3, UPT ;  /* 0x000000030800788c */ /* 0x000fc8000bf05270 */
[----:B------:R-:W-:-:S08]  /*01b0*/  UISETP.EQ.OR UP0, UPT, UR8, URZ, !UP0 ;  /* 0x0000003f0800728c */ /* 0x000fd0000c702670 */
[----:B------:R-:W-:Y:S02]  /*01c0*/  UIADD3 UR18, UR15, -0x1, URZ ;  /* 0xffffffff0f127890 */ /* 0x000fe4000fffe03f */
[----:B------:R-:W-:Y:S02]  /*01d0*/  UISETP.EQ.AND UP0, UPT, UR15, URZ, UP0 ;  /* 0x0000003f0f00728c */ /* 0x000fe40008702270 */
[----:B------:R-:W-:Y:S02]  /*01e0*/  UISETP.GE.U32.AND UP1, UPT, UR18, 0x2, UPT ;  /* 0x000000021200788c */ /* 0x000fe4000bf26070 */
[----:B------:R-:W-:Y:S01]  /*01f0*/  USEL UR39, URZ, 0x1, !UP0 ;  /* 0x000000013f277887 */ /* 0x000fe2000c000000 */
[----:B0-----:R-:W-:-:S03]  /*0200*/  ISETP.NE.AND P0, PT, R5, RZ, PT ;  /* 0x000000ff0500720c */ /* 0x001fc60003f05270 */
[----:B------:R-:W-:-:S10]  /*0210*/  USEL UR39, UR39, 0x2, UP1 ;  /* 0x0000000227277887 */ /* 0x000fd40008800000 */
[----:B------:R-:W-:Y:S05]  /*0220*/  @P0 BRA `(.L_x_2) ;  /* 0x0000000000580947 */ /* 0x000fea0003800000 */
[----:B------:R-:W0:Y:S01]  /*0230*/  S2UR UR9, SR_CgaCtaId ;  /* 0x00000000000979c3 */ /* 0x000e220000008800 */
[----:B------:R-:W-:Y:S01]  /*0240*/  UMOV UR4, 0x400 ;  /* 0x0000040000047882 */ /* 0x000fe20000000000 */
[----:B------:R-:W-:Y:S01]  /*0250*/  UMOV UR5, 0x1 ;  /* 0x0000000100057882 */ /* 0x000fe20000000000 */
[----:B------:R-:W-:Y:S01]  /*0260*/  UMOV UR6, 0x80 ;  /* 0x0000008000067882 */ /* 0x000fe20000000000 */
[----:B------:R-:W-:Y:S01]  /*0270*/  ELECT P0, URZ, PT ;  /* 0x00000000003f782f */ /* 0x000fe20003800000 */
[----:B------:R-:W-:-:S04]  /*0280*/  UIADD3 UR6, -UR6, 0x100000, URZ ;  /* 0x0010000006067890 */ /* 0x000fc8000fffe13f */
[----:B------:R-:W-:Y:S02]  /*0290*/  USHF.L.U32 UR7, UR6, 0xb, URZ ;  /* 0x0000000b06077899 */ /* 0x000fe4000800063f */
[----:B------:R-:W-:Y:S02]  /*02a0*/  USHF.L.U32 UR6, UR6, 0x1, URZ ;  /* 0x0000000106067899 */ /* 0x000fe4000800063f */
[----:B0-----:R-:W-:Y:S02]  /*02b0*/  ULEA UR9, UR9, UR4, 0x18 ;  /* 0x0000000409097291 */ /* 0x001fe4000f8ec03f */
[----:B------:R-:W-:-:S04]  /*02c0*/  UIADD3 UR4, -UR5, 0x100000, URZ ;  /* 0x0010000005047890 */ /* 0x000fc8000fffe13f */
[----:B------:R-:W-:Y:S02]  /*02d0*/  USHF.L.U32 UR5, UR4, 0xb, URZ ;  /* 0x0000000b04057899 */ /* 0x000fe4000800063f */
[----:B------:R-:W-:Y:S01]  /*02e0*/  USHF.L.U32 UR4, UR4, 0x1, URZ ;  /* 0x0000000104047899 */ /* 0x000fe2000800063f */
[----:B------:R-:W0:Y:S11]  /*02f0*/  FENCE.VIEW.ASYNC.S ;  /* 0x00000000000073c6 */ /* 0x000e360000000000 */
[----:B0-----:R0:W1:Y:S01]  /*0300*/  SYNCS.EXCH.64 URZ, [UR9], UR4 ;  /* 0x00000004093f75b2 */ /* 0x0010620008000100 */
[----:B------:R0:W2:Y:S01]  /*0310*/  SYNCS.EXCH.64 URZ, [UR9+0x20], UR6 ;  /* 0x00002006093f75b2 */ /* 0x0000a20008000100 */
[----:B------:R0:W3:Y:S01]  /*0320*/  SYNCS.EXCH.64 URZ, [UR9+0x8], UR4 ;  /* 0x00000804093f75b2 */ /* 0x0000e20008000100 */
[----:B------:R0:W4:Y:S01]  /*0330*/  SYNCS.EXCH.64 URZ, [UR9+0x28], UR6 ;  /* 0x00002806093f75b2 */ /* 0x0001220008000100 */
[----:B------:R0:W0:Y:S01]  /*0340*/  SYNCS.EXCH.64 URZ, [UR9+0x10], UR4 ;  /* 0x00001004093f75b2 */ /* 0x0000220008000100 */
[----:B------:R0:W0:Y:S01]  /*0350*/  SYNCS.EXCH.64 URZ, [UR9+0x30], UR6 ;  /* 0x00003006093f75b2 */ /* 0x0000220008000100 */
[----:B------:R0:W0:Y:S01]  /*0360*/  SYNCS.EXCH.64 URZ, [UR9+0x18], UR4 ;  /* 0x00001804093f75b2 */ /* 0x0000220008000100 */
[----:B------:R0:W0:Y:S01]  /*0370*/  SYNCS.EXCH.64 URZ, [UR9+0x38], UR6 ;  /* 0x00003806093f75b2 */ /* 0x0000220008000100 */
[----:B------:R-:W-:Y:S01]  /*0380*/  NOP ;  /* 0x0000000000007918 */ /* 0x000fe20000000000 */
.L_x_2:
[----:B------:R-:W5:Y:S01]  /*0390*/  SHFL.IDX PT, R5, R0, RZ, 0x1f ;  /* 0x00001fff00057589 */ /* 0x000f6200000e0000 */
[----:B------:R-:W-:Y:S01]  /*03a0*/  ELECT P0, URZ, PT ;  /* 0x00000000003f782f */ /* 0x000fe20003800000 */
[----:B------:R-:W-:Y:S01]  /*03b0*/  NOP ;  /* 0x0000000000007918 */ /* 0x000fe20000000000 */
[----:B------:R-:W-:Y:S01]  /*03c0*/  ELECT P1, URZ, PT ;  /* 0x00000000003f782f */ /* 0x000fe20003820000 */
[----:B------:R-:W1:Y:S01]  /*03d0*/  SHFL.IDX PT, R3, R0, RZ, 0x1f ;  /* 0x00001fff00037589 */ /* 0x000e6200000e0000 */
[----:B0-----:R-:W-:Y:S01]  /*03e0*/  UMOV UR4, 0x20 ;  /* 0x0000002000047882 */ /* 0x001fe20000000000 */
[----:B------:R-:W-:Y:S01]  /*03f0*/  UMOV UR12, 0x80 ;  /* 0x00000080000c7882 */ /* 0x000fe20000000000 */
[----:B------:R-:W-:Y:S01]  /*0400*/  NOP ;  /* 0x0000000000007918 */ /* 0x000fe20000000000 */
[----:B------:R0:W0:Y:S01]  /*0410*/  SHFL.IDX PT, R47, R2, RZ, 0x1f ;  /* 0x00001fff022f7589 */ /* 0x00002200000e0000 */
[----:B------:R-:W-:Y:S01]  /*0420*/  ULDC.64 UR56, c[0x0][0x208] ;  /* 0x0000820000387ab9 */ /* 0x000fe20000000a00 */
[----:B-----5:R-:W-:-:S02]  /*0430*/  ISETP.NE.OR P0, PT, R5, RZ, !P0 ;  /* 0x000000ff0500720c */ /* 0x020fc40004705670 */
[----:B-1----:R-:W-:Y:S02]  /*0440*/  ISETP.NE.OR P1, PT, R3, RZ, !P1 ;  /* 0x000000ff0300720c */ /* 0x002fe40004f25670 */
[----:B------:R-:W-:-:S04]  /*0450*/  SHF.R.S32.HI R3, RZ, 0x1f, R4 ;  /* 0x0000001fff037819 */ /* 0x000fc80000011404 */
[----:B------:R-:W-:-:S05]  /*0460*/  LEA.HI R3, R3, R4, RZ, 0x7 ;  /* 0x0000000403037211 */ /* 0x000fca00078f38ff */
[----:B------:R-:W-:Y:S01]  /*0470*/  VOTEU.ALL UP0, P0 ;  /* 0x00000000003f7886 */ /* 0x000fe20000000000 */
[----:B------:R-:W-:Y:S01]  /*0480*/  LOP3.LUT R3, R3, 0xffffff80, RZ, 0xc0, !PT ;  /* 0xffffff8003037812 */ /* 0x000fe200078ec0ff */
[----:B------:R-:W-:-:S03]  /*0490*/  VOTEU.ALL UP1, P1 ;  /* 0x00000000003f7886 */ /* 0x000fc60000820000 */
[----:B------:R-:W1:Y:S01]  /*04a0*/  @!UP0 S2UR UR7, SR_CgaCtaId ;  /* 0x00000000000789c3 */ /* 0x000e620000008800 */
[----:B------:R-:W-:Y:S01]  /*04b0*/  @!UP0 UMOV UR6, 0x400 ;  /* 0x0000040000068882 */ /* 0x000fe20000000000 */
[----:B------:R-:W-:-:S04]  /*04c0*/  @!UP0 UIADD3 UR4, -UR4, 0x100000, URZ ;  /* 0x0010000004048890 */ /* 0x000fc8000fffe13f */
[----:B------:R-:W-:Y:S02]  /*04d0*/  @!UP0 USHF.L.U32 UR5, UR4, 0xb, URZ ;  /* 0x0000000b04058899 */ /* 0x000fe4000800063f */
[----:B------:R-:W-:Y:S01]  /*04e0*/  @!UP0 USHF.L.U32 UR4, UR4, 0x1, URZ ;  /* 0x0000000104048899 */ /* 0x000fe2000800063f */
[----:B------:R-:W-:Y:S01]  /*04f0*/  IMAD.IADD R3, R4, 0x1, -R3 ;  /* 0x0000000104037824 */ /* 0x000fe200078e0a03 */
[----:B------:R-:W-:Y:S01]  /*0500*/  @!UP1 UMOV UR10, 0x400 ;  /* 0x00000400000a9882 */ /* 0x000fe20000000000 */
[----:B------:R-:W-:Y:S01]  /*0510*/  VOTEU.ALL UP2, P1 ;  /* 0x00000000003f7886 */ /* 0x000fe20000840000 */
[----:B------:R-:W-:Y:S01]  /*0520*/  VOTEU.ALL UP3, P1 ;  /* 0x00000000003f7886 */ /* 0x000fe20000860000 */
[----:B------:R-:W-:Y:S01]  /*0530*/  VOTEU.ALL UP4, P1 ;  /* 0x00000000003f7886 */ /* 0x000fe20000880000 */
[----:B------:R-:W5:Y:S01]  /*0540*/  @!UP1 S2UR UR11, SR_CgaCtaId ;  /* 0x00000000000b99c3 */ /* 0x000f620000008800 */
[----:B------:R-:W-:Y:S01]  /*0550*/  VOTEU.ALL UP5, P1 ;  /* 0x00000000003f7886 */ /* 0x000fe200008a0000 */
[----:B------:R-:W-:Y:S01]  /*0560*/  ISETP.NE.AND P1, PT, RZ, UR15, PT ;  /* 0x0000000fff007c0c */ /* 0x000fe2000bf25270 */
[----:B-1----:R-:W-:-:S02]  /*0570*/  @!UP0 ULEA UR9, UR7, UR6, 0x18 ;  /* 0x0000000607098291 */ /* 0x002fc4000f8ec03f */
[----:B------:R-:W-:-:S04]  /*0580*/  @!UP1 UIADD3 UR6, -UR12, 0x100000, URZ ;  /* 0x001000000c069890 */ /* 0x000fc8000fffe13f */
[----:B------:R-:W-:Y:S02]  /*0590*/  @!UP1 USHF.L.U32 UR7, UR6, 0xb, URZ ;  /* 0x0000000b06079899 */ /* 0x000fe4000800063f */
[----:B------:R-:W-:Y:S01]  /*05a0*/  @!UP1 USHF.L.U32 UR6, UR6, 0x1, URZ ;  /* 0x0000000106069899 */ /* 0x000fe2000800063f */
[----:B------:R-:W-:Y:S01]  /*05b0*/  VOTEU.ALL UP0, P0 ;  /* 0x00000000003f7886 */ /* 0x000fe20000000000 */
[----:B-----5:R-:W-:Y:S01]  /*05c0*/  @!UP1 ULEA UR10, UR11, UR10, 0x18 ;  /* 0x0000000a0b0a9291 */ /* 0x020fe2000f8ec03f */
[----:B------:R-:W-:Y:S01]  /*05d0*/  VOTEU.ALL UP1, P0 ;  /* 0x00000000003f7886 */ /* 0x000fe20000020000 */
[----:B------:R-:W1:Y:S02]  /*05e0*/  FENCE.VIEW.ASYNC.S ;  /* 0x00000000000073c6 */ /* 0x000e640000000000 */
[----:B-1----:R-:W2:Y:S02]  /*05f0*/  @!UP0 SYNCS.EXCH.64 URZ, [UR9+0x70], UR4 ;  /* 0x00007004093f85b2 */ /* 0x002ea40008000100 */
[----:B------:R1:W2:Y:S01]  /*0600*/  @!UP1 SYNCS.EXCH.64 URZ, [UR9+0x78], UR4 ;  /* 0x00007804093f95b2 */ /* 0x0002a20008000100 */
[----:B------:R-:W-:Y:S01]  /*0610*/  NOP ;  /* 0x0000000000007918 */ /* 0x000fe20000000000 */
[----:B-1----:R-:W-:-:S02]  /*0620*/  ULDC.64 UR4, c[0x0][0x598] ;  /* 0x0001660000047ab9 */ /* 0x002fc40000000a00 */
[----:B------:R-:W-:Y:S02]  /*0630*/  ISETP.NE.U32.AND P0, PT, RZ, UR4, PT ;  /* 0x00000004ff007c0c */ /* 0x000fe4000bf05070 */
[----:B------:R1:W2:Y:S02]  /*0640*/  @!UP2 SYNCS.EXCH.64 URZ, [UR10+0x50], UR6 ;  /* 0x000050060a3fa5b2 */ /* 0x0002a40008000100 */
[----:B------:R-:W-:Y:S01]  /*0650*/  ISETP.NE.AND.EX P0, PT, RZ, UR5, PT, P0 ;  /* 0x00000005ff007c0c */ /* 0x000fe2000bf05300 */
[----:B------:R1:W2:Y:S01]  /*0660*/  @!UP3 SYNCS.EXCH.64 URZ, [UR10+0x58], UR6 ;  /* 0x000058060a3fb5b2 */ /* 0x0002a20008000100 */
[----:B------:R1:W2:Y:S01]  /*0670*/  @!UP4 SYNCS.EXCH.64 URZ, [UR10+0x60], UR6 ;  /* 0x000060060a3fc5b2 */ /* 0x0002a20008000100 */
[----:B------:R1:W2:Y:S01]  /*0680*/  @!UP5 SYNCS.EXCH.64 URZ, [UR10+0x68], UR6 ;  /* 0x000068060a3fd5b2 */ /* 0x0002a20008000100 */
[----:B------:R-:W-:Y:S01]  /*0690*/  NOP ;  /* 0x0000000000007918 */ /* 0x000fe20000000000 */
[----:B--234-:R-:W-:Y:S08]  /*06a0*/  BAR.SYNC.DEFER_BLOCKING 0x0 ;  /* 0x0000000000007b1d */ /* 0x01cff00000010000 */
[----:B01----:R-:W-:Y:S05]  /*06b0*/  @!P0 BRA `(.L_x_3) ;  /* 0x00000000001c8947 */ /* 0x003fea0003800000 */
[----:B------:R-:W0:Y:S02]  /*06c0*/  LDC.64 R6, c[0x0][0x598] ;  /* 0x00016600ff067b82 */ /* 0x000e240000000a00 */
[----:B0-----:R-:W2:Y:S02]  /*06d0*/  LDG.E.64 R6, desc[UR56][R6.64] ;  /* 0x0000003806067981 */ /* 0x001ea4000c1e1b00 */
[----:B--2---:R-:W-:-:S04]  /*06e0*/  ISETP.NE.U32.AND P0, PT, R6, RZ, PT ;  /* 0x000000ff0600720c */ /* 0x004fc80003f05070 */
[----:B------:R-:W-:-:S13]  /*06f0*/  ISETP.NE.AND.EX P0, PT, R7, RZ, PT, P0 ;  /* 0x000000ff0700720c */ /* 0x000fda0003f05300 */
[----:B------:R-:W-:Y:S05]  /*0700*/  @!P0 BRA `(.L_x_3) ;  /* 0x0000000000088947 */ /* 0x000fea0003800000 */
[----:B------:R1:W5:Y:S01]  /*0710*/  LD.E R22, desc[UR56][R6.64] ;  /* 0x0000003806167980 */ /* 0x000362000c101900 */
[----:B------:R-:W-:Y:S05]  /*0720*/  BRA `(.L_x_4) ;  /* 0x0000000000247947 */ /* 0x000fea0003800000 */
.L_x_3:
[----:B------:R-:W-:Y:S02]  /*0730*/  ULDC.64 UR4, c[0x0][0x588] ;  /* 0x0001620000047ab9 */ /* 0x000fe40000000a00 */
[----:B------:R-:W-:-:S04]  /*0740*/  ISETP.NE.U32.AND P0, PT, RZ, UR4, PT ;  /* 0x00000004ff007c0c */ /* 0x000fc8000bf05070 */
[----:B------:R-:W-:-:S13]  /*0750*/  ISETP.NE.AND.EX P0, PT, RZ, UR5, PT, P0 ;  /* 0x00000005ff007c0c */ /* 0x000fda000bf05300 */
[----:B------:R-:W-:Y:S05]  /*0760*/  @!P0 BRA `(.L_x_5) ;  /* 0x00000000000c8947 */ /* 0x000fea0003800000 */
[----:B------:R-:W0:Y:S02]  /*0770*/  LDC.64 R22, c[0x0][0x588] ;  /* 0x00016200ff167b82 */ /* 0x000e240000000a00 */
[----:B0-----:R0:W5:Y:S01]  /*0780*/  LDG.E R22, desc[UR56][R22.64] ;  /* 0x0000003816167981 */ /* 0x001162000c1e1900 */
[----:B------:R-:W-:Y:S05]  /*0790*/  BRA `(.L_x_4) ;  /* 0x0000000000087947 */ /* 0x000fea0003800000 */
.L_x_5:
[----:B------:R-:W-:Y:S02]  /*07a0*/  ULDC UR4, c[0x0][0x580] ;  /* 0x0001600000047ab9 */ /* 0x000fe40000000800 */
[----:B------:R-:W-:-:S07]  /*07b0*/  IMAD.U32 R22, RZ, RZ, UR4 ;  /* 0x00000004ff167e24 */ /* 0x000fce000f8e00ff */
.L_x_4:
[----:B------:R-:W-:Y:S02]  /*07c0*/  ULDC.64 UR4, c[0x0][0x5a0] ;  /* 0x0001680000047ab9 */ /* 0x000fe40000000a00 */
[----:B------:R-:W-:-:S04]  /*07d0*/  ISETP.NE.U32.AND P0, PT, RZ, UR4, PT ;  /* 0x00000004ff007c0c */ /* 0x000fc8000bf05070 */
[----:B------:R-:W-:-:S13]  /*07e0*/  ISETP.NE.AND.EX P0, PT, RZ, UR5, PT, P0 ;  /* 0x00000005ff007c0c */ /* 0x000fda000bf05300 */
[----:B------:R-:W-:Y:S05]  /*07f0*/  @!P0 BRA `(.L_x_6) ;  /* 0x00000000001c8947 */ /* 0x000fea0003800000 */
[----:B-1----:R-:W1:Y:S02]  /*0800*/  LDC.64 R6, c[0x0][0x5a0] ;  /* 0x00016800ff067b82 */ /* 0x002e640000000a00 */
[----:B-1----:R-:W2:Y:S02]  /*0810*/  LDG.E.64 R6, desc[UR56][R6.64] ;  /* 0x0000003806067981 */ /* 0x002ea4000c1e1b00 */
[----:B--2---:R-:W-:-:S04]  /*0820*/  ISETP.NE.U32.AND P0, PT, R6, RZ, PT ;  /* 0x000000ff0600720c */ /* 0x004fc80003f05070 */
[----:B------:R-:W-:-:S13]  /*0830*/  ISETP.NE.AND.EX P0, PT, R7, RZ, PT, P0 ;  /* 0x000000ff0700720c */ /* 0x000fda0003f05300 */
[----:B------:R-:W-:Y:S05]  /*0840*/  @!P0 BRA `(.L_x_6) ;  /* 0x0000000000088947 */ /* 0x000fea0003800000 */
[----:B0-----:R2:W5:Y:S01]  /*0850*/  LD.E R23, desc[UR56][R6.64] ;  /* 0x0000003806177980 */ /* 0x001562000c101900 */
[----:B------:R-:W-:Y:S05]  /*0860*/  BRA `(.L_x_7) ;  /* 0x0000000000247947 */ /* 0x000fea0003800000 */
.L_x_6:
[----:B------:R-:W-:Y:S02]  /*0870*/  ULDC.64 UR4, c[0x0][0x590] ;  /* 0x0001640000047ab9 */ /* 0x000fe40000000a00 */
[----:B------:R-:W-:-:S04]  /*0880*/  ISETP.NE.U32.AND P0, PT, RZ, UR4, PT ;  /* 0x00000004ff007c0c */ /* 0x000fc8000bf05070 */
[----:B------:R-:W-:-:S13]  /*0890*/  ISETP.NE.AND.EX P0, PT, RZ, UR5, PT, P0 ;  /* 0x00000005ff007c0c */ /* 0x000fda000bf05300 */
[----:B------:R-:W-:Y:S05]  /*08a0*/  @!P0 BRA `(.L_x_8) ;  /* 0x00000000000c8947 */ /* 0x000fea0003800000 */
[----:B-1----:R-:W0:Y:S02]  /*08b0*/  LDC.64 R6, c[0x0][0x590] ;  /* 0x00016400ff067b82 */ /* 0x002e240000000a00 */
[----:B0-----:R0:W5:Y:S01]  /*08c0*/  LDG.E R23, desc[UR56][R6.64] ;  /* 0x0000003806177981 */ /* 0x001162000c1e1900 */
[----:B------:R-:W-:Y:S05]  /*08d0*/  BRA `(.L_x_7) ;  /* 0x0000000000087947 */ /* 0x000fea0003800000 */
.L_x_8:
[----:B------:R-:W-:Y:S02]  /*08e0*/  ULDC UR4, c[0x0][0x584] ;  /* 0x0001610000047ab9 */ /* 0x000fe40000000800 */
[----:B0-----:R-:W-:-:S07]  /*08f0*/  IMAD.U32 R23, RZ, RZ, UR4 ;  /* 0x00000004ff177e24 */ /* 0x001fce000f8e00ff */
.L_x_7:
[----:B------:R-:W3:Y:S01]  /*0900*/  S2UR UR10, SR_CTAID.Y ;  /* 0x00000000000a79c3 */ /* 0x000ee20000002600 */
[----:B------:R-:W-:Y:S01]  /*0910*/  ULDC UR5, c[0x0][0x65c] ;  /* 0x0001970000057ab9 */ /* 0x000fe20000000800 */
[----:B------:R-:W-:Y:S01]  /*0920*/  UISETP.NE.AND UP0, UPT, UR15, 0x2, UPT ;  /* 0x000000020f00788c */ /* 0x000fe2000bf05270 */
[----:B------:R-:W-:Y:S01]  /*0930*/  IMAD.MOV.U32 R18, RZ, RZ, -0x1 ;  /* 0xffffffffff127424 */ /* 0x000fe200078e00ff */
[----:B------:R-:W-:Y:S01]  /*0940*/  UISETP.NE.AND UP2, UPT, UR5, 0x1, UPT ;  /* 0x000000010500788c */ /* 0x000fe2000bf45270 */
[----:B------:R-:W-:Y:S02]  /*0950*/  IMAD.MOV.U32 R16, RZ, RZ, -0x1 ;  /* 0xffffffffff107424 */ /* 0x000fe400078e00ff */
[----:B------:R-:W-:Y:S01]  /*0960*/  IMAD.MOV.U32 R17, RZ, RZ, -0x1 ;  /* 0xffffffffff117424 */ /* 0x000fe200078e00ff */
[----:B------:R-:W4:Y:S01]  /*0970*/  S2UR UR4, SR_CTAID.X ;  /* 0x00000000000479c3 */ /* 0x000f220000002500 */
[----:B------:R-:W-:-:S06]  /*0980*/  UP2UR UR45, UPR, URZ, 0x4 ;  /* 0x000000043f2d7883 */ /* 0x000fcc0008000000 */
[----:B------:R-:W-:Y:S01]  /*0990*/  @UP2 ULDC UR12, c[0x0][0x10] ;  /* 0x00000400000c2ab9 */ /* 0x000fe20000000800 */
[----:B------:R-:W-:Y:S01]  /*09a0*/  @UP2 UMOV UR7, URZ ;  /* 0x0000003f00072c82 */ /* 0x000fe20008000000 */
[----:B------:R-:W-:Y:S01]  /*09b0*/  @UP2 UMOV UR5, URZ ;  /* 0x0000003f00052c82 */ /* 0x000fe20008000000 */
[----:B012---:R-:W0:Y:S01]  /*09c0*/  LDC.64 R6, c[0x0][0x650] ;  /* 0x00019400ff067b82 */ /* 0x007e220000000a00 */
[----:B---3--:R-:W-:Y:S02]  /*09d0*/  @UP2 UMOV UR9, UR10 ;  /* 0x0000000a00092c82 */ /* 0x008fe40008000000 */
[----:B------:R-:W-:Y:S01]  /*09e0*/  @UP2 UMOV UR6, UR9 ;  /* 0x0000000900062c82 */ /* 0x000fe20008000000 */
[----:B------:R-:W-:Y:S01]  /*09f0*/  @!UP2 UMOV UR9, UR10 ;  /* 0x0000000a0009ac82 */ /* 0x000fe20008000000 */
[----:B----4-:R-:W-:-:S03]  /*0a00*/  @UP2 UIMAD.WIDE.U32 UR12, UR4, UR12, UR6 ;  /* 0x0000000c040c22a5 */ /* 0x010fc6000f8e0006 */
[----:B------:R-:W-:Y:S01]  /*0a10*/  @!UP2 ULDC UR6, c[0x0][0xc] ;  /* 0x000003000006aab9 */ /* 0x000fe20000000800 */
[----:B------:R-:W-:Y:S01]  /*0a20*/  @UP2 UIADD3 UR14, UR13, UR5, URZ ;  /* 0x000000050d0e2290 */ /* 0x000fe2000fffe03f */
[----:B------:R-:W-:Y:S02]  /*0a30*/  ULDC UR10, c[0x0][0xc] ;  /* 0x00000300000a7ab9 */ /* 0x000fe40000000800 */
[----:B------:R-:W-:Y:S01]  /*0a40*/  UMOV UR5, URZ ;  /* 0x0000003f00057c82 */ /* 0x000fe20008000000 */
[----:B------:R-:W-:Y:S01]  /*0a50*/  ULDC UR11, c[0x0][0x10] ;  /* 0x00000400000b7ab9 */ /* 0x000fe20000000800 */
[----:B------:R-:W-:Y:S02]  /*0a60*/  @!UP2 UIMAD.WIDE.U32 UR6, UR6, UR9, UR4 ;  /* 0x000000090606a2a5 */ /* 0x000fe4000f8e0004 */
[----:B------:R-:W-:Y:S01]  /*0a70*/  UIMAD.WIDE.U32 UR10, UR10, UR11, URZ ;  /* 0x0000000b0a0a72a5 */ /* 0x000fe2000f8e003f */
[----:B------:R-:W-:-:S03]  /*0a80*/  ULDC UR13, c[0x0][0x14] ;  /* 0x00000500000d7ab9 */ /* 0x000fc60000000800 */
[----:B------:R-:W-:Y:S02]  /*0a90*/  UIMAD.WIDE.U32 UR54, UR10, UR13, URZ ;  /* 0x0000000d0a3672a5 */ /* 0x000fe4000f8e003f */
[----:B------:R-:W-:Y:S01]  /*0aa0*/  UIMAD UR37, UR11, UR13, URZ ;  /* 0x0000000d0b2572a4 */ /* 0x000fe2000f8e023f */
[----:B------:R-:W-:Y:S01]  /*0ab0*/  @!UP2 UMOV UR12, UR6 ;  /* 0x00000006000cac82 */ /* 0x000fe20008000000 */
[----:B------:R-:W-:Y:S02]  /*0ac0*/  @!UP2 UMOV UR14, UR7 ;  /* 0x00000007000eac82 */ /* 0x000fe40008000000 */
[----:B------:R-:W-:Y:S02]  /*0ad0*/  UIADD3 UR37, UR55, UR37, URZ ;  /* 0x0000002537257290 */ /* 0x000fe4000fffe03f */
[----:B------:R-:W-:-:S04]  /*0ae0*/  UIADD3 UR6, UP1, UR12, UR54, URZ ;  /* 0x000000360c067290 */ /* 0x000fc8000ff3e03f */
[----:B------:R-:W-:Y:S02]  /*0af0*/  UIADD3.X UR7, UR14, UR37, URZ, UP1, !UPT ;  /* 0x000000250e077290 */ /* 0x000fe40008ffe43f */
[----:B------:R-:W-:Y:S02]  /*0b00*/  USEL UR6, UR6, UR12, !UP0 ;  /* 0x0000000c06067287 */ /* 0x000fe4000c000000 */
[----:B------:R-:W-:-:S04]  /*0b10*/  USEL UR7, UR7, UR14, !UP0 ;  /* 0x0000000e07077287 */ /* 0x000fc8000c000000 */
[----:B0-----:R-:W-:Y:S01]  /*0b20*/  ISETP.LE.U32.AND P0, PT, R6, UR6, PT ;  /* 0x0000000606007c0c */ /* 0x001fe2000bf03070 */
[----:B------:R-:W-:Y:S02]  /*0b30*/  IMAD.U32 R2, RZ, RZ, UR6 ;  /* 0x00000006ff027e24 */ /* 0x000fe4000f8e00ff */
[----:B------:R-:W-:Y:S02]  /*0b40*/  IMAD.U32 R0, RZ, RZ, UR7 ;  /* 0x00000007ff007e24 */ /* 0x000fe4000f8e00ff */
[----:B------:R-:W-:-:S03]  /*0b50*/  IMAD.U32 R19, RZ, RZ, UR7 ;  /* 0x00000007ff137e24 */ /* 0x000fc6000f8e00ff */
[----:B------:R-:W-:Y:S02]  /*0b60*/  ISETP.GE.U32.AND.EX P0, PT, R0, R7, PT, P0 ;  /* 0x000000070000720c */ /* 0x000fe40003f06100 */
[----:B------:R-:W-:-:S11]  /*0b70*/  PRMT R0, RZ, 0x7610, R0 ;  /* 0x00007610ff007816 */ /* 0x000fd60000000000 */
[----:B------:R-:W-:Y:S05]  /*0b80*/  @P0 BRA `(.L_x_9) ;  /* 0x00000004008c0947 */ /* 0x000fea0003800000 */
[----:B------:R-:W-:Y:S01]  /*0b90*/  I2FP.F32.U32 R0, UR4 ;  /* 0x0000000400007c45 */ /* 0x000fe20008201000 */
[----:B------:R-:W-:Y:S01]  /*0ba0*/  ULDC.64 UR16, c[0x0][0x628] ;  /* 0x00018a0000107ab9 */ /* 0x000fe20000000a00 */
[----:B------:R-:W-:Y:S01]  /*0bb0*/  ULDC UR6, c[0x0][0x150] ;  /* 0x0000540000067ab9 */ /* 0x000fe20000000800 */
[----:B------:R-:W-:Y:S01]  /*0bc0*/  ISETP.NE.U32.AND P0, PT, RZ, UR16, PT ;  /* 0x00000010ff007c0c */ /* 0x000fe2000bf05070 */
[----:B------:R-:W-:Y:S01]  /*0bd0*/  ULDC UR15, c[0x0][0x630] ;  /* 0x00018c00000f7ab9 */ /* 0x000fe20000000800 */
[----:B------:R-:W-:Y:S01]  /*0be0*/  FMUL R0, R0, UR6 ;  /* 0x0000000600007c20 */ /* 0x000fe20008400000 */
[----:B------:R-:W-:Y:S01]  /*0bf0*/  R2UR UR19, R2 ;  /* 0x00000000021372ca */ /* 0x000fe200000e0000 */
[----:B------:R-:W-:Y:S01]  /*0c00*/  ULDC UR21, c[0x0][0x154] ;  /* 0x0000550000157ab9 */ /* 0x000fe20000000800 */
[----:B------:R-:W-:Y:S01]  /*0c10*/  ISETP.NE.AND.EX P0, PT, RZ, UR17, PT, P0 ;  /* 0x00000011ff007c0c */ /* 0x000fe2000bf05300 */
[----:B------:R0:W1:Y:S01]  /*0c20*/  F2I.U32.TRUNC.NTZ R5, R0 ;  /* 0x0000000000057305 */ /* 0x000062000020f000 */
[----:B------:R-:W-:-:S02]  /*0c30*/  R2UR UR20, R19 ;  /* 0x00000000131472ca */ /* 0x000fc400000e0000 */
[----:B------:R-:W-:Y:S02]  /*0c40*/  R2UR UR6, R2 ;  /* 0x00000000020672ca */ /* 0x000fe400000e0000 */
[----:B------:R-:W-:-:S07]  /*0c50*/  R2UR UR7, R19 ;  /* 0x00000000130772ca */ /* 0x000fce00000e0000 */
[----:B0-----:R-:W-:Y:S08]  /*0c60*/  @!P0 BRA `(.L_x_10) ;  /* 0x0000000000308947 */ /* 0x001ff00003800000 */
[----:B------:R-:W-:Y:S01]  /*0c70*/  R2UR UR6, R2 ;  /* 0x00000000020672ca */ /* 0x000fe200000e0000 */
[----:B------:R-:W-:Y:S01]  /*0c80*/  ULDC UR12, c[0x0][0x634] ;  /* 0x00018d00000c7ab9 */ /* 0x000fe20000000800 */
[----:B------:R-:W-:-:S11]  /*0c90*/  R2UR UR14, R19 ;  /* 0x00000000130e72ca */ /* 0x000fd600000e0000 */
[----:B------:R-:W-:-:S04]  /*0ca0*/  UIADD3 UR12, UP1, UR6, UR12, URZ ;  /* 0x0000000c060c7290 */ /* 0x000fc8000ff3e03f */
[----:B------:R-:W-:-:S04]  /*0cb0*/  UIADD3.X UR14, URZ, UR14, URZ, UP1, !UPT ;  /* 0x0000000e3f0e7290 */ /* 0x000fc80008ffe43f */
[----:B------:R-:W-:-:S04]  /*0cc0*/  UIMAD.WIDE.U32 UR6, UR14, UR16, URZ ;  /* 0x000000100e0672a5 */ /* 0x000fc8000f8e003f */
[----:B------:R-:W-:Y:S02]  /*0cd0*/  UIMAD.WIDE.U32 UR10, UP1, UR12, UR17, UR6 ;  /* 0x000000110c0a72a5 */ /* 0x000fe4000f820006 */
[----:B------:R-:W-:Y:S02]  /*0ce0*/  UIMAD.WIDE.U32 UR6, UR12, UR16, URZ ;  /* 0x000000100c0672a5 */ /* 0x000fe4000f8e003f */
[----:B------:R-:W-:Y:S02]  /*0cf0*/  UIADD3.X UR13, URZ, URZ, URZ, UP1, !UPT ;  /* 0x0000003f3f0d7290 */ /* 0x000fe40008ffe43f */
[----:B------:R-:W-:Y:S01]  /*0d00*/  UIADD3 URZ, UP1, UR7, UR10, URZ ;  /* 0x0000000a073f7290 */ /* 0x000fe2000ff3e03f */
[----:B------:R-:W-:-:S03]  /*0d10*/  UMOV UR12, UR11 ;  /* 0x0000000b000c7c82 */ /* 0x000fc60008000000 */
[----:B------:R-:W-:-:S12]  /*0d20*/  UIMAD.WIDE.U32.X UR6, UR14, UR17, UR12, UP1 ;  /* 0x000000110e0672a5 */ /* 0x000fd800088e040c */
.L_x_10:
[----:B------:R-:W-:Y:S01]  /*0d30*/  USHF.R.U64 UR5, UR6, UR15, UR7 ;  /* 0x0000000f06057299 */ /* 0x000fe20008001207 */
[----:B------:R-:W-:Y:S01]  /*0d40*/  I2FP.F32.U32 R0, UR9 ;  /* 0x0000000900007c45 */ /* 0x000fe20008201000 */
[----:B------:R-:W-:Y:S01]  /*0d50*/  USHF.R.U32.HI UR6, URZ, UR15, UR7 ;  /* 0x0000000f3f067299 */ /* 0x000fe20008011607 */
[----:B-1----:R-:W-:Y:S01]  /*0d60*/  R2UR UR14, R5 ;  /* 0x00000000050e72ca */ /* 0x002fe200000e0000 */
[----:B------:R-:W-:Y:S02]  /*0d70*/  UIADD3 UR17, UP1, URZ, -UR5, URZ ;  /* 0x800000053f117290 */ /* 0x000fe4000ff3e03f */
[----:B------:R-:W-:Y:S01]  /*0d80*/  FMUL R0, R0, UR21 ;  /* 0x0000001500007c20 */ /* 0x000fe20008400000 */
[----:B------:R-:W-:Y:S01]  /*0d90*/  ULDC.64 UR10, c[0x0][0x620] ;  /* 0x00018800000a7ab9 */ /* 0x000fe20000000a00 */
[----:B------:R-:W-:Y:S01]  /*0da0*/  UIADD3.X UR6, URZ, ~UR6, URZ, UP1, !UPT ;  /* 0x800000063f067290 */ /* 0x000fe20008ffe43f */
[----:B------:R-:W-:Y:S01]  /*0db0*/  UMOV UR12, UR19 ;  /* 0x00000013000c7c82 */ /* 0x000fe20008000000 */
[----:B------:R-:W-:-:S02]  /*0dc0*/  UMOV UR13, UR20 ;  /* 0x00000014000d7c82 */ /* 0x000fc40008000000 */
[----:B------:R-:W-:Y:S01]  /*0dd0*/  UIMAD UR6, UR6, UR10, URZ ;  /* 0x0000000a060672a4 */ /* 0x000fe2000f8e023f */
[----:B------:R-:W0:Y:S01]  /*0de0*/  F2I.U32.TRUNC.NTZ R0, R0 ;  /* 0x0000000000007305 */ /* 0x000e22000020f000 */
[----:B------:R-:W-:Y:S02]  /*0df0*/  UIMAD.WIDE.U32 UR12, UR17, UR10, UR12 ;  /* 0x0000000a110c72a5 */ /* 0x000fe4000f8e000c */
[----:B------:R-:W-:Y:S01]  /*0e00*/  UIMAD UR17, UR17, UR11, UR6 ;  /* 0x0000000b111172a4 */ /* 0x000fe2000f8e0206 */
[----:B------:R-:W-:Y:S01]  /*0e10*/  ULDC UR24, c[0x0][0x658] ;  /* 0x0001960000187ab9 */ /* 0x000fe20000000800 */
[----:B------:R-:W-:Y:S02]  /*0e20*/  UMOV UR22, 0xffffffff ;  /* 0xffffffff00167882 */ /* 0x000fe40000000000 */
[----:B------:R-:W-:Y:S01]  /*0e30*/  UIADD3 UR17, UR13, UR17, URZ ;  /* 0x000000110d117290 */ /* 0x000fe2000fffe03f */
[----:B------:R-:W-:Y:S01]  /*0e40*/  ULDC UR19, c[0x0][0x618] ;  /* 0x0001860000137ab9 */ /* 0x000fe20000000800 */
[----:B------:R-:W-:Y:S01]  /*0e50*/  ULDC.64 UR6, c[0x0][0x640] ;  /* 0x0001900000067ab9 */ /* 0x000fe20000000a00 */
[----:B------:R-:W-:Y:S01]  /*0e60*/  USHF.L.U32 UR13, UR22, UR24, URZ ;  /* 0x00000018160d7299 */ /* 0x000fe2000800063f */
[----:B------:R-:W-:Y:S01]  /*0e70*/  ISETP.NE.U32.AND P0, PT, RZ, UR6, PT ;  /* 0x00000006ff007c0c */ /* 0x000fe2000bf05070 */
[----:B------:R-:W-:-:S02]  /*0e80*/  USHF.R.U64 UR22, UR12, UR19, UR17 ;  /* 0x000000130c167299 */ /* 0x000fc40008001211 */
[----:B------:R-:W-:Y:S01]  /*0e90*/  USHF.R.U32.HI UR12, URZ, UR19, UR17 ;  /* 0x000000133f0c7299 */ /* 0x000fe20008011611 */
[----:B0-----:R-:W-:Y:S01]  /*0ea0*/  R2UR UR16, R0 ;  /* 0x00000000001072ca */ /* 0x001fe200000e0000 */
[----:B------:R-:W-:Y:S01]  /*0eb0*/  ULDC UR21, c[0x0][0x608] ;  /* 0x0001820000157ab9 */ /* 0x000fe20000000800 */
[----:B------:R-:W-:Y:S01]  /*0ec0*/  ISETP.NE.AND.EX P0, PT, RZ, UR7, PT, P0 ;  /* 0x00000007ff007c0c */ /* 0x000fe2000bf05300 */
[----:B------:R-:W-:Y:S02]  /*0ed0*/  USHF.R.U64 UR26, UR22, UR21, UR12 ;  /* 0x00000015161a7299 */ /* 0x000fe4000800120c */
[----:B------:R-:W-:Y:S01]  /*0ee0*/  USHF.R.U32.HI UR12, URZ, UR21, UR12 ;  /* 0x000000153f0c7299 */ /* 0x000fe2000801160c */
[----:B------:R-:W-:Y:S01]  /*0ef0*/  UMOV UR20, 0x1 ;  /* 0x0000000100147882 */ /* 0x000fe20000000000 */
[----:B------:R-:W-:Y:S02]  /*0f00*/  UIADD3 UR14, -UR14, URZ, URZ ;  /* 0x0000003f0e0e7290 */ /* 0x000fe4000fffe13f */
[----:B------:R-:W-:-:S02]  /*0f10*/  USHF.R.U64 UR27, UR26, UR24, UR12 ;  /* 0x000000181a1b7299 */ /* 0x000fc4000800120c */
[----:B------:R-:W-:Y:S01]  /*0f20*/  USHF.L.U32 UR19, UR20, UR24, URZ ;  /* 0x0000001814137299 */ /* 0x000fe2000800063f */
[----:B------:R-:W-:Y:S01]  /*0f30*/  ULDC UR15, c[0x0][0x144] ;  /* 0x00005100000f7ab9 */ /* 0x000fe20000000800 */
[----:B------:R-:W-:Y:S01]  /*0f40*/  ULDC UR10, c[0x0][0x600] ;  /* 0x00018000000a7ab9 */ /* 0x000fe20000000800 */
[----:B------:R-:W-:Y:S02]  /*0f50*/  ULOP3.LUT UR20, URZ, UR13, URZ, 0x33, !UPT ;  /* 0x0000000d3f147292 */ /* 0x000fe4000f8e333f */
[----:B------:R-:W-:Y:S02]  /*0f60*/  USHF.R.U32.HI UR13, URZ, UR24, UR12 ;  /* 0x000000183f0d7299 */ /* 0x000fe4000801160c */
[----:B------:R-:W-:Y:S02]  /*0f70*/  UIADD3 UR11, UR10, -0x1, URZ ;  /* 0xffffffff0a0b7890 */ /* 0x000fe4000fffe03f */
[----:B------:R-:W-:Y:S02]  /*0f80*/  UIADD3 UR23, -UR16, URZ, URZ ;  /* 0x0000003f10177290 */ /* 0x000fe4000fffe13f */
[----:B------:R-:W-:Y:S01]  /*0f90*/  UIMAD UR4, UR15, UR14, UR4 ;  /* 0x0000000e0f0472a4 */ /* 0x000fe2000f8e0204 */
[----:B------:R-:W-:Y:S01]  /*0fa0*/  ULDC UR28, c[0x0][0x148] ;  /* 0x00005200001c7ab9 */ /* 0x000fe20000000800 */
[----:B------:R-:W-:Y:S01]  /*0fb0*/  ULDC UR24, c[0x0][0x648] ;  /* 0x0001920000187ab9 */ /* 0x000fe20000000800 */
[----:B------:R-:W-:Y:S01]  /*0fc0*/  ULDC UR25, c[0x0][0x638] ;  /* 0x00018e0000197ab9 */ /* 0x000fe20000000800 */
[----:B------:R-:W-:Y:S01]  /*0fd0*/  UMOV UR12, UR27 ;  /* 0x0000001b000c7c82 */ /* 0x000fe20008000000 */
[----:B------:R-:W-:Y:S07]  /*0fe0*/  @!P0 BRA `(.L_x_11) ;  /* 0x0000000000308947 */ /* 0x000fee0003800000 */
[----:B------:R-:W-:Y:S02]  /*0ff0*/  ULDC UR16, c[0x0][0x64c] ;  /* 0x0001930000107ab9 */ /* 0x000fe40000000800 */
        /* <DEDUP_REMOVED lines=8> */
[----:B------:R-:W-:-:S07]  /*1080*/  UIMAD.WIDE.U32.X UR6, UR21, UR7, UR16, UP1 ;  /* 0x00000007150672a5 */ /* 0x000fce00088e0410 */
[----:B------:R-:W-:Y:S01]  /*1090*/  UMOV UR12, UR6 ;  /* 0x00000006000c7c82 */ /* 0x000fe20008000000 */
[----:B------:R-:W-:-:S05]  /*10a0*/  UMOV UR13, UR7 ;  /* 0x00000007000d7c82 */ /* 0x000fca0008000000 */
.L_x_11:
[----:B------:R-:W-:Y:S01]  /*10b0*/  UISETP.NE.AND UP1, UPT, UR45, URZ, UPT ;  /* 0x0000003f2d00728c */ /* 0x000fe2000bf25270 */
[----:B------:R-:W-:Y:S01]  /*10c0*/  IMAD.MOV.U32 R0, RZ, RZ, 0x1 ;  /* 0x00000001ff007424 */ /* 0x000fe200078e00ff */
[----:B------:R-:W-:Y:S01]  /*10d0*/  USHF.R.U64 UR6, UR12, UR24, UR13 ;  /* 0x000000180c067299 */ /* 0x000fe2000800120d */
[----:B------:R-:W-:Y:S01]  /*10e0*/  IMAD.U32 R17, RZ, RZ, UR5 ;  /* 0x00000005ff117e24 */ /* 0x000fe2000f8e00ff */
[----:B------:R-:W-:Y:S02]  /*10f0*/  ULOP3.LUT UR20, UR26, UR20, URZ, 0xc0, !UPT ;  /* 0x000000141a147292 */ /* 0x000fe4000f8ec03f */
[----:B------:R-:W-:Y:S02]  /*1100*/  UIADD3 UR7, -UR6, URZ, URZ ;  /* 0x0000003f06077290 */ /* 0x000fe4000fffe13f */
[----:B------:R-:W-:Y:S02]  /*1110*/  UIMAD UR19, UR19, UR6, UR20 ;  /* 0x00000006131372a4 */ /* 0x000fe4000f8e0214 */
[----:B------:R-:W-:-:S02]  /*1120*/  ULOP3.LUT UR11, UR22, UR11, URZ, 0xc0, !UPT ;  /* 0x0000000b160b7292 */ /* 0x000fc4000f8ec03f */
[----:B------:R-:W-:Y:S02]  /*1130*/  @UP1 UIMAD UR4, UR28, UR23, UR9 ;  /* 0x000000171c0412a4 */ /* 0x000fe4000f8e0209 */
[----:B------:R-:W-:-:S03]  /*1140*/  UIMAD UR6, UR7, UR25, UR27 ;  /* 0x00000019070672a4 */ /* 0x000fc6000f8e021b */
[----:B------:R-:W-:Y:S01]  /*1150*/  ULDC UR7, c[0x0][0x610] ;  /* 0x0001840000077ab9 */ /* 0x000fe20000000800 */
[----:B------:R-:W-:Y:S02]  /*1160*/  UIMAD UR6, UR6, UR10, UR11 ;  /* 0x0000000a060672a4 */ /* 0x000fe4000f8e020b */
[----:B------:R-:W-:-:S04]  /*1170*/  UIMAD UR4, UR19, UR7, UR4 ;  /* 0x00000007130472a4 */ /* 0x000fc8000f8e0204 */
[----:B------:R-:W-:Y:S02]  /*1180*/  USEL UR7, UR6, UR4, !UP1 ;  /* 0x0000000406077287 */ /* 0x000fe4000c800000 */
[----:B------:R-:W-:-:S04]  /*1190*/  USEL UR4, UR4, UR6, !UP1 ;  /* 0x0000000604047287 */ /* 0x000fc8000c800000 */
[----:B------:R-:W-:Y:S02]  /*11a0*/  IMAD.U32 R16, RZ, RZ, UR7 ;  /* 0x00000007ff107e24 */ /* 0x000fe4000f8e00ff */
[----:B------:R-:W-:-:S07]  /*11b0*/  IMAD.U32 R18, RZ, RZ, UR4 ;  /* 0x00000004ff127e24 */ /* 0x000fce000f8e00ff */
.L_x_9:
[----:B------:R-:W-:Y:S02]  /*11c0*/  ULDC UR4, c[0x0][0x28c] ;  /* 0x0000a30000047ab9 */ /* 0x000fe40000000800 */
[----:B------:R-:W-:-:S04]  /*11d0*/  UIADD3 UR4, UR4, 0xff, URZ ;  /* 0x000000ff04047890 */ /* 0x000fc8000fffe03f */
[----:B------:R-:W-:-:S04]  /*11e0*/  USHF.R.S32.HI UR5, URZ, 0x1f, UR4 ;  /* 0x0000001f3f057899 */ /* 0x000fc80008011404 */
[----:B------:R-:W-:-:S04]  /*11f0*/  ULEA.HI UR5, UR5, UR4, URZ, 0x8 ;  /* 0x0000000405057291 */ /* 0x000fc8000f8f403f */
[----:B------:R-:W-:Y:S01]  /*1200*/  USHF.R.S32.HI UR38, URZ, 0x8, UR5 ;  /* 0x000000083f267899 */ /* 0x000fe20008011405 */
[----:B------:R-:W-:Y:S11]  /*1210*/  @!P1 BRA `(.L_x_12) ;  /* 0x0000003400009947 */ /* 0x000ff60003800000 */
[----:B------:R-:W-:-:S06]  /*1220*/  UISETP.GT.U32.AND UP1, UPT, UR18, 0x1, UPT ;  /* 0x000000011200788c */ /* 0x000fcc000bf24070 */
[----:B------:R-:W-:-:S13]  /*1230*/  PLOP3.LUT P0, PT, PT, PT, UP1, 0x80, 0x0 ;  /* 0x000000000000781c */ /* 0x000fda0003f0f018 */
[----:B------:R-:W-:Y:S05]  /*1240*/  @P0 EXIT ;  /* 0x000000000000094d */ /* 0x000fea0003800000 */
.L_x_13:
[----:B------:R-:W-:-:S08]  /*1250*/  NOP ;  /* 0x0000000000007918 */ /* 0x000fd00000000000 */
[----:B------:R-:W0:Y:S02]  /*1260*/  USETMAXREG.TRY_ALLOC.CTAPOOL UP1, 0xe8 ;  /* 0x000000e8000079c8 */ /* 0x000e240008020600 */
[----:B0-----:R-:W-:-:S13]  /*1270*/  PLOP3.LUT P0, PT, PT, PT, UP1, 0x80, 0x0 ;  /* 0x000000000000781c */ /* 0x001fda0003f0f018 */
[----:B------:R-:W-:Y:S05]  /*1280*/  @!P0 BRA `(.L_x_13) ;  /* 0xfffffffc00f08947 */ /* 0x000fea000383ffff */
[----:B------:R-:W-:-:S13]  /*1290*/  LOP3.LUT P0, RZ, R0, 0xff, RZ, 0xc0, !PT ;  /* 0x000000ff00ff7812 */ /* 0x000fda000780c0ff */
[----:B------:R-:W-:Y:S05]  /*12a0*/  @!P0 EXIT ;  /* 0x000000000000894d */ /* 0x000fea0003800000 */
[----:B------:R-:W-:Y:S01]  /*12b0*/  SHF.R.S32.HI R0, RZ, 0x1f, R3 ;  /* 0x0000001fff007819 */ /* 0x000fe20000011403 */
[----:B------:R-:W0:Y:S01]  /*12c0*/  S2UR UR5, SR_CgaCtaId ;  /* 0x00000000000579c3 */ /* 0x000e220000008800 */
[----:B------:R-:W-:Y:S02]  /*12d0*/  USHF.R.U32.HI UR4, URZ, 0x2, UR38 ;  /* 0x000000023f047899 */ /* 0x000fe40008011626 */
[CC--:B------:R-:W-:Y:S01]  /*12e0*/  LEA.HI R4, R0.reuse, R3.reuse, RZ, 0x2 ;  /* 0x0000000300047211 */ /* 0x0c0fe200078f10ff */
[----:B------:R-:W-:Y:S01]  /*12f0*/  UMOV UR40, 0x400 ;  /* 0x0000040000287882 */ /* 0x000fe20000000000 */
[----:B------:R-:W-:Y:S01]  /*1300*/  LEA.HI R0, R0, R3, RZ, 0x5 ;  /* 0x0000000300007211 */ /* 0x000fe200078f28ff */
[----:B------:R-:W-:Y:S01]  /*1310*/  ULOP3.LUT UR43, UR38, 0x3, URZ, 0xc0, !UPT ;  /* 0x00000003262b7892 */ /* 0x000fe2000f8ec03f */
[--C-:B------:R-:W-:Y:S01]  /*1320*/  SHF.R.S32.HI R40, RZ, 0x2, R4.reuse ;  /* 0x00000002ff287819 */ /* 0x100fe20000011404 */
[----:B------:R-:W1:Y:S01]  /*1330*/  LDC.64 R44, c[0x0][0x5c8] ;  /* 0x00017200ff2c7b82 */ /* 0x000e620000000a00 */
[----:B------:R-:W-:Y:S01]  /*1340*/  SHF.R.S32.HI R5, RZ, 0x1f, R4 ;  /* 0x0000001fff057819 */ /* 0x000fe20000011404 */
[----:B------:R-:W-:Y:S01]  /*1350*/  ULOP3.LUT UR4, UR4, 0x1, URZ, 0xc0, !UPT ;  /* 0x0000000104047892 */ /* 0x000fe2000f8ec03f */
[----:B------:R-:W-:Y:S01]  /*1360*/  LOP3.LUT R4, R4, 0xfffffffc, RZ, 0xc0, !PT ;  /* 0xfffffffc04047812 */ /* 0x000fe200078ec0ff */
[----:B------:R-:W-:Y:S01]  /*1370*/  USEL UR43, UR43, URZ, !UP0 ;  /* 0x0000003f2b2b7287 */ /* 0x000fe2000c000000 */
[----:B------:R-:W-:Y:S01]  /*1380*/  LEA.HI R5, R5, R40, RZ, 0x3 ;  /* 0x0000002805057211 */ /* 0x000fe200078f18ff */
[----:B------:R-:W-:-:S02]  /*1390*/  UISETP.EQ.U32.AND UP0, UPT, UR4, 0x1, !UP0 ;  /* 0x000000010400788c */ /* 0x000fc4000c702070 */
[----:B------:R-:W-:Y:S01]  /*13a0*/  IMAD.IADD R4, R3, 0x1, -R4 ;  /* 0x0000000103047824 */ /* 0x000fe200078e0a04 */
[----:B------:R-:W-:Y:S01]  /*13b0*/  LOP3.LUT R5, R5, 0xfffffff8, RZ, 0xc0, !PT ;  /* 0xfffffff805057812 */ /* 0x000fe200078ec0ff */
[----:B------:R-:W-:Y:S01]  /*13c0*/  UISETP.LT.AND UP1, UPT, UR38, 0x1, UPT ;  /* 0x000000012600788c */ /* 0x000fe2000bf21270 */
[----:B------:R-:W-:Y:S01]  /*13d0*/  SHF.R.S32.HI R3, RZ, 0x5, R0 ;  /* 0x00000005ff037819 */ /* 0x000fe20000011400 */
[----:B------:R-:W-:Y:S01]  /*13e0*/  VIADD R0, R47, 0xffffffff ;  /* 0xffffffff2f007836 */ /* 0x000fe20000000000 */
[----:B------:R-:W-:Y:S01]  /*13f0*/  ULDC UR42, c[0x0][0x658] ;  /* 0x00019600002a7ab9 */ /* 0x000fe20000000800 */
[----:B------:R-:W-:Y:S01]  /*1400*/  IMAD.IADD R40, R40, 0x1, -R5 ;  /* 0x0000000128287824 */ /* 0x000fe200078e0a05 */
[----:B------:R-:W-:Y:S01]  /*1410*/  UMOV UR6, 0xffffffff ;  /* 0xffffffff00067882 */ /* 0x000fe20000000000 */
[----:B------:R-:W2:Y:S01]  /*1420*/  LDC R5, c[0x0][0x288] ;  /* 0x0000a200ff057b82 */ /* 0x000ea20000000800 */
[----:B0-----:R-:W-:Y:S01]  /*1430*/  ULEA UR40, UR5, UR40, 0x18 ;  /* 0x0000002805287291 */ /* 0x001fe2000f8ec03f */
[C---:B------:R-:W-:Y:S01]  /*1440*/  ISETP.NE.AND P0, PT, R0.reuse, RZ, PT ;  /* 0x000000ff0000720c */ /* 0x040fe20003f05270 */
[----:B------:R-:W-:Y:S01]  /*1450*/  IMAD.SHL.U32 R0, R0, 0x8, RZ ;  /* 0x0000000800007824 */ /* 0x000fe200078e00ff */
[--C-:B------:R-:W-:Y:S01]  /*1460*/  SHF.R.S32.HI R41, RZ, 0x1f, R40.reuse ;  /* 0x0000001fff297819 */ /* 0x100fe20000011428 */
[----:B------:R-:W-:Y:S01]  /*1470*/  UIADD3 UR4, UR40, 0x180, URZ ;  /* 0x0000018028047890 */ /* 0x000fe2000fffe03f */
[----:B------:R-:W-:Y:S01]  /*1480*/  IMAD.SHL.U32 R42, R4, 0x2, RZ ;  /* 0x00000002042a7824 */ /* 0x000fe200078e00ff */
[----:B------:R-:W-:Y:S01]  /*1490*/  UIADD3 UR5, UR40, 0x20180, URZ ;  /* 0x0002018028057890 */ /* 0x000fe2000fffe03f */
[C-C-:B------:R-:W-:Y:S01]  /*14a0*/  IMAD R49, R3.reuse, -0x10, -R40.reuse ;  /* 0xfffffff003317824 */ /* 0x140fe200078e0a28 */
[----:B------:R-:W-:Y:S01]  /*14b0*/  UIADD3 UR52, UR40, 0x50, URZ ;  /* 0x0000005028347890 */ /* 0x000fe2000fffe03f */
[----:B------:R-:W-:Y:S01]  /*14c0*/  LOP3.LUT R0, R0, 0x8, RZ, 0xc0, !PT ;  /* 0x0000000800007812 */ /* 0x000fe200078ec0ff */
[----:B------:R-:W-:Y:S01]  /*14d0*/  USHF.R.U32.HI UR4, URZ, 0x4, UR4 ;  /* 0x000000043f047899 */ /* 0x000fe20008011604 */
[C---:B-1----:R-:W-:Y:S01]  /*14e0*/  SHF.L.U64.HI R45, R44.reuse, 0x3, R45 ;  /* 0x000000032c2d7819 */ /* 0x042fe2000001022d */
[----:B------:R-:W-:Y:S01]  /*14f0*/  USHF.R.U32.HI UR5, URZ, 0x4, UR5 ;  /* 0x000000043f057899 */ /* 0x000fe20008011605 */
[----:B------:R-:W-:Y:S01]  /*1500*/  IMAD.WIDE R40, R3, 0x10, R40 ;  /* 0x0000001003287825 */ /* 0x000fe200078e0228 */
[----:B------:R-:W-:Y:S01]  /*1510*/  ULDC UR8, c[0x0][0x284] ;  /* 0x0000a10000087ab9 */ /* 0x000fe20000000800 */
[----:B------:R-:W-:Y:S01]  /*1520*/  USEL UR50, UR38, 0x1, UP1 ;  /* 0x0000000126327887 */ /* 0x000fe20008800000 */
[----:B------:R-:W-:Y:S01]  /*1530*/  SEL R50, RZ, 0x1, P0 ;  /* 0x00000001ff327807 */ /* 0x000fe20000000000 */
[----:B------:R-:W-:Y:S01]  /*1540*/  USHF.L.U32 UR6, UR6, UR42, URZ ;  /* 0x0000002a06067299 */ /* 0x000fe2000800063f */
[----:B------:R-:W-:Y:S01]  /*1550*/  IMAD.SHL.U32 R44, R44, 0x8, RZ ;  /* 0x000000082c2c7824 */ /* 0x000fe200078e00ff */
[----:B------:R-:W-:Y:S01]  /*1560*/  ULOP3.LUT UR4, UR4, 0x3fff, URZ, 0xc0, !UPT ;  /* 0x00003fff04047892 */ /* 0x000fe2000f8ec03f */
[----:B------:R-:W-:Y:S01]  /*1570*/  LEA R47, R47, UR52, 0x3 ;  /* 0x000000342f2f7c11 */ /* 0x000fe2000f8e18ff */
[----:B------:R-:W-:Y:S01]  /*1580*/  ULOP3.LUT UR5, UR5, 0x3fff, URZ, 0xc0, !UPT ;  /* 0x00003fff05057892 */ /* 0x000fe2000f8ec03f */
[----:B------:R-:W-:Y:S01]  /*1590*/  LOP3.LUT R51, R0, 0x8, RZ, 0x3c, !PT ;  /* 0x0000000800337812 */ /* 0x000fe200078e3cff */
[----:B--2---:R-:W-:Y:S01]  /*15a0*/  IMAD R46, R4, -0x2, R5 ;  /* 0xfffffffe042e7824 */ /* 0x004fe200078e0205 */
[----:B------:R-:W-:Y:S01]  /*15b0*/  LOP3.LUT R48, R0, 0x18, RZ, 0x3c, !PT ;  /* 0x0000001800307812 */ /* 0x000fe200078e3cff */
[----:B------:R-:W-:Y:S01]  /*15c0*/  VIADD R49, R49, UR8 ;  /* 0x0000000831317c36 */ /* 0x000fe20008000000 */
[----:B------:R-:W-:Y:S01]  /*15d0*/  SHF.R.S32.HI R43, RZ, 0x1f, R42 ;  /* 0x0000001fff2b7819 */ /* 0x000fe2000001142a */
[----:B------:R-:W-:Y:S01]  /*15e0*/  ULDC UR41, c[0x0][0x600] ;  /* 0x0001800000297ab9 */ /* 0x000fe20000000800 */
[----:B------:R-:W-:Y:S01]  /*15f0*/  UMOV UR7, 0x1 ;  /* 0x0000000100077882 */ /* 0x000fe20000000000 */
[----:B------:R-:W-:-:S02]  /*1600*/  ULOP3.LUT UR51, UR39, 0x1, URZ, 0xfc, !UPT ;  /* 0x0000000127337892 */ /* 0x000fc4000f8efc3f */
[----:B------:R-:W-:Y:S02]  /*1610*/  USHF.L.U32 UR49, UR38, 0x1, URZ ;  /* 0x0000000126317899 */ /* 0x000fe4000800063f */
[----:B------:R-:W-:Y:S02]  /*1620*/  USHF.L.U64.HI UR36, UR54, 0x1, UR37 ;  /* 0x0000000136247899 */ /* 0x000fe40008010225 */
[----:B------:R-:W-:Y:S02]  /*1630*/  UIADD3 UR41, UR41, -0x1, URZ ;  /* 0xffffffff29297890 */ /* 0x000fe4000fffe03f */
[----:B------:R-:W-:Y:S02]  /*1640*/  USHF.L.U32 UR42, UR7, UR42, URZ ;  /* 0x0000002a072a7299 */ /* 0x000fe4000800063f */
[----:B------:R-:W-:Y:S02]  /*1650*/  UIADD3 UR50, -UR50, UR38, URZ ;  /* 0x0000002632327290 */ /* 0x000fe4000fffe13f */
[----:B------:R-:W-:-:S02]  /*1660*/  ULOP3.LUT UR44, URZ, UR6, URZ, 0x33, !UPT ;  /* 0x000000063f2c7292 */ /* 0x000fc4000f8e333f */
[----:B------:R-:W-:Y:S02]  /*1670*/  USEL UR46, URZ, 0x1, !UP0 ;  /* 0x000000013f2e7887 */ /* 0x000fe4000c000000 */
[----:B------:R-:W-:Y:S02]  /*1680*/  ULOP3.LUT UR47, UR4, 0x10000, URZ, 0xfc, !UPT ;  /* 0x00010000042f7892 */ /* 0x000fe4000f8efc3f */
[----:B------:R-:W-:-:S12]  /*1690*/  ULOP3.LUT UR48, UR5, 0x10000, URZ, 0xfc, !UPT ;  /* 0x0001000005307892 */ /* 0x000fd8000f8efc3f */
.L_x_65:
[----:B------:R-:W-:-:S04]  /*16a0*/  SHF.L.U32 R0, R50, 0x1f, RZ ;  /* 0x0000001f32007819 */ /* 0x000fc800000006ff */
[----:B------:R-:W0:Y:S02]  /*16b0*/  SYNCS.PHASECHK.TRANS64.TRYWAIT P0, [R47+URZ+-0x8], R0 ;  /* 0xfffff8002f0075a7 */ /* 0x000e24000800017f */
[----:B01234-:R-:W-:Y:S05]  /*16c0*/  @!P0 BRA `(.L_x_14) ;  /* 0x00000040005c8947 */ /* 0x01ffea0003800000 */
.L_x_87:
[----:B------:R-:W-:Y:S02]  /*16d0*/  ULDC UR4, c[0x0][0x28c] ;  /* 0x0000a30000047ab9 */ /* 0x000fe40000000800 */
[----:B------:R-:W-:-:S13]  /*16e0*/  ISETP.LT.AND P0, PT, RZ, UR4, PT ;  /* 0x00000004ff007c0c */ /* 0x000fda000bf01270 */
[----:B------:R-:W-:Y:S05]  /*16f0*/  @P0 BRA `(.L_x_15) ;  /* 0x0000000000400947 */ /* 0x000fea0003800000 */
[----:B0-----:R-:W-:Y:S01]  /*1700*/  MOV R0, 0x0 ;  /* 0x0000000000007802 */ /* 0x001fe20000000f00 */
[----:B------:R-:W-:Y:S01]  /*1710*/  ULDC.64 UR4, c[0x4][0x68] ;  /* 0x01001a0000047ab9 */ /* 0x000fe20000000a00 */
[----:B------:R-:W-:Y:S01]  /*1720*/  ULDC.64 UR6, c[0x4][0x8] ;  /* 0x0100020000067ab9 */ /* 0x000fe20000000a00 */
[----:B------:R-:W-:Y:S01]  /*1730*/  IMAD.U32 R4, RZ, RZ, UR4 ;  /* 0x00000004ff047e24 */ /* 0x000fe2000f8e00ff */
[----:B------:R0:W1:Y:S01]  /*1740*/  LDC.64 R14, c[0x4][R0] ;  /* 0x01000000000e7b82 */ /* 0x0000620000000a00 */
[----:B------:R-:W-:Y:S01]  /*1750*/  IMAD.U32 R5, RZ, RZ, UR5 ;  /* 0x00000005ff057e24 */ /* 0x000fe2000f8e00ff */
[----:B------:R-:W-:Y:S01]  /*1760*/  ULDC.64 UR4, c[0x4][0x70] ;  /* 0x01001c0000047ab9 */ /* 0x000fe20000000a00 */
[----:B------:R-:W-:Y:S02]  /*1770*/  IMAD.U32 R10, RZ, RZ, UR6 ;  /* 0x00000006ff0a7e24 */ /* 0x000fe4000f8e00ff */
[----:B------:R-:W-:Y:S02]  /*1780*/  IMAD.U32 R6, RZ, RZ, UR4 ;  /* 0x00000004ff067e24 */ /* 0x000fe4000f8e00ff */
[----:B------:R-:W-:-:S02]  /*1790*/  IMAD.U32 R7, RZ, RZ, UR5 ;  /* 0x00000005ff077e24 */ /* 0x000fc4000f8e00ff */
[----:B------:R-:W-:Y:S02]  /*17a0*/  IMAD.U32 R11, RZ, RZ, UR7 ;  /* 0x00000007ff0b7e24 */ /* 0x000fe4000f8e00ff */
[----:B------:R-:W-:Y:S02]  /*17b0*/  IMAD.MOV.U32 R8, RZ, RZ, 0x1e1 ;  /* 0x000001e1ff087424 */ /* 0x000fe400078e00ff */
[----:B------:R-:W-:Y:S02]  /*17c0*/  IMAD.MOV.U32 R12, RZ, RZ, 0x1 ;  /* 0x00000001ff0c7424 */ /* 0x000fe400078e00ff */
[----:B0-----:R-:W-:-:S07]  /*17d0*/  IMAD.MOV.U32 R13, RZ, RZ, RZ ;  /* 0x000000ffff0d7224 */ /* 0x001fce00078e00ff */
[----:B------:R-:W-:-:S07]  /*17e0*/  LEPC R20, `(.L_x_15) ;  /* 0x000000001014794e */ /* 0x000fce0000000000 */
[----:B-1---5:R-:W-:Y:S05]  /*17f0*/  CALL.ABS.NOINC R14 ;  /* 0x000000000e007343 */ /* 0x022fea0003c00000 */
.L_x_15:
[----:B0-----:R-:W-:-:S05]  /*1800*/  IMAD.U32 R0, RZ, RZ, UR51 ;  /* 0x00000033ff007e24 */ /* 0x001fca000f8e00ff */
[----:B------:R-:W-:-:S13]  /*1810*/  ISETP.NE.AND P0, PT, R0, 0x3, PT ;  /* 0x000000030000780c */ /* 0x000fda0003f05270 */
[----:B------:R-:W-:Y:S05]  /*1820*/  @!P0 BRA `(.L_x_16) ;  /* 0x0000000000048947 */ /* 0x000fea0003800000 */
[----:B------:R-:W-:Y:S01]  /*1830*/  BPT.TRAP 0x1 ;  /* 0x000000040000795c */ /* 0x000fe20000300000 */
.L_x_16:
[----:B------:R-:W-:Y:S02]  /*1840*/  IMAD.U32 R3, RZ, RZ, UR43 ;  /* 0x0000002bff037e24 */ /* 0x000fe4000f8e00ff */
[----:B------:R-:W-:-:S03]  /*1850*/  IMAD.U32 R0, RZ, RZ, UR46 ;  /* 0x0000002eff007e24 */ /* 0x000fc6000f8e00ff */
[----:B------:R-:W-:Y:S02]  /*1860*/  LEA R3, R3, UR40, 0x3 ;  /* 0x0000002803037c11 */ /* 0x000fe4000f8e18ff */
[----:B------:R-:W-:-:S04]  /*1870*/  SHF.L.U32 R0, R0, 0x1f, RZ ;  /* 0x0000001f00007819 */ /* 0x000fc800000006ff */
[----:B------:R0:W1:Y:S01]  /*1880*/  SYNCS.PHASECHK.TRANS64.TRYWAIT P1, [R3+URZ], R0 ;  /* 0x00000000030075a7 */ /* 0x000062000802017f */
[----:B------:R-:W-:Y:S05]  /*1890*/  @!P0 BRA `(.L_x_17) ;  /* 0x0000000000048947 */ /* 0x000fea0003800000 */
[----:B------:R-:W-:Y:S01]  /*18a0*/  BPT.TRAP 0x1 ;  /* 0x000000040000795c */ /* 0x000fe20000300000 */
.L_x_17:
[----:B-1----:R-:W-:Y:S05]  /*18b0*/  @P1 BRA `(.L_x_18) ;  /* 0x0000000000081947 */ /* 0x002fea0003800000 */
[----:B------:R-:W1:Y:S02]  /*18c0*/  SYNCS.PHASECHK.TRANS64.TRYWAIT P1, [R3+URZ], R0 ;  /* 0x00000000030075a7 */ /* 0x000e64000802017f */
[----:B-1----:R-:W-:Y:S05]  /*18d0*/  @!P1 BRA `(.L_x_19) ;  /* 0x0000003c00ec9947 */ /* 0x002fea0003800000 */
.L_x_18:
[----:B------:R-:W-:Y:S05]  /*18e0*/  WARPSYNC.ALL ;  /* 0x0000000000007948 */ /* 0x000fea0003800000 */
[----:B------:R-:W-:Y:S01]  /*18f0*/  ULEA UR9, UR43, UR47, 0xb ;  /* 0x0000002f2b097291 */ /* 0x000fe2000f8e583f */
[----:B------:R-:W-:Y:S01]  /*1900*/  WARPGROUP.ARRIVE ;  /* 0x00000000000079c5 */ /* 0x000fe20000000000 */
[----:B------:R-:W-:Y:S01]  /*1910*/  ULEA UR8, UR43, UR48, 0xa ;  /* 0x000000302b087291 */ /* 0x000fe2000f8e503f */
[----:B01----:R-:W-:Y:S01]  /*1920*/  IMAD.U32 R0, RZ, RZ, UR50 ;  /* 0x00000032ff007e24 */ /* 0x003fe2000f8e00ff */
[----:B------:R-:W-:Y:S01]  /*1930*/  UMOV UR5, 0x40000040 ;  /* 0x4000004000057882 */ /* 0x000fe20000000000 */
[----:B------:R-:W-:-:S02]  /*1940*/  UMOV UR7, 0x40000040 ;  /* 0x4000004000077882 */ /* 0x000fc40000000000 */
[----:B------:R-:W-:Y:S01]  /*1950*/  UMOV UR4, UR9 ;  /* 0x0000000900047c82 */ /* 0x000fe20008000000 */
[----:B------:R-:W-:Y:S01]  /*1960*/  ISETP.GE.AND P1, PT, R0, 0x1, PT ;  /* 0x000000010000780c */ /* 0x000fe20003f26270 */
[----:B------:R-:W-:Y:S02]  /*1970*/  UMOV UR6, UR8 ;  /* 0x0000000800067c82 */ /* 0x000fe40008000000 */
[----:B------:R-:W-:Y:S01]  /*1980*/  HGMMA.64x32x16.F32 R24, gdesc[UR4], RZ, !UPT, gsb0 ;  /* 0x00600000041879f0 */ /* 0x000fe2000c0008ff */
[----:B------:R-:W-:Y:S02]  /*1990*/  UIADD3 UR4, UR9, 0x2, URZ ;  /* 0x0000000209047890 */ /* 0x000fe4000fffe03f */
[----:B------:R-:W-:Y:S01]  /*19a0*/  UIADD3 UR6, UR8, 0x2, URZ ;  /* 0x0000000208067890 */ /* 0x000fe2000fffe03f */
[----:B------:R-:W-:Y:S01]  /*19b0*/  UMOV UR5, 0x40000040 ;  /* 0x4000004000057882 */ /* 0x000fe20000000000 */
[----:B------:R-:W-:Y:S01]  /*19c0*/  UMOV UR7, 0x40000040 ;  /* 0x4000004000077882 */ /* 0x000fe20000000000 */
[----:B------:R-:W-:-:S02]  /*19d0*/  WARPGROUP.DEPBAR.LE gsb0, 0x0 ;  /* 0x00008000000079c5 */ /* 0x000fc40000010000 */
[----:B------:R-:W-:-:S06]  /*19e0*/  WARPGROUP.ARRIVE ;  /* 0x00000000000079c5 */ /* 0x000fcc0000000000 */
[----:B------:R-:W-:Y:S01]  /*19f0*/  HGMMA.64x32x16.F32 R24, gdesc[UR4], R24, gsb0 ;  /* 0x00600000041879f0 */ /* 0x000fe20008000818 */
[----:B------:R-:W-:Y:S02]  /*1a00*/  UIADD3 UR4, UR9, 0x4, URZ ;  /* 0x0000000409047890 */ /* 0x000fe4000fffe03f */
[----:B------:R-:W-:Y:S01]  /*1a10*/  UIADD3 UR6, UR8, 0x4, URZ ;  /* 0x0000000408067890 */ /* 0x000fe2000fffe03f */
[----:B------:R-:W-:Y:S01]  /*1a20*/  UMOV UR5, 0x40000040 ;  /* 0x4000004000057882 */ /* 0x000fe20000000000 */
[----:B------:R-:W-:Y:S01]  /*1a30*/  UMOV UR7, 0x40000040 ;  /* 0x4000004000077882 */ /* 0x000fe20000000000 */
[----:B------:R-:W-:Y:S02]  /*1a40*/  WARPGROUP.DEPBAR.LE gsb0, 0x0 ;  /* 0x00008000000079c5 */ /* 0x000fe40000010000 */
        /* <DEDUP_REMOVED lines=92> */
[----:B------:R-:W-:Y:S03]  /*2010*/  HGMMA.64x32x16.F32 R24, gdesc[UR4], R24, gsb0 ;  /* 0x00600000041879f0 */ /* 0x000fe60008000818 */
[----:B------:R-:W-:Y:S02]  /*2020*/  WARPGROUP.DEPBAR.LE gsb0, 0x0 ;  /* 0x00008000000079c5 */ /* 0x000fe40000010000 */
[----:B------:R-:W-:Y:S05]  /*2030*/  @!P1 BRA `(.L_x_20) ;  /* 0x0000000800649947 */ /* 0x000fea0003800000 */
[----:B------:R-:W-:Y:S01]  /*2040*/  UIADD3 UR9, UR43, 0x1, URZ ;  /* 0x000000012b097890 */ /* 0x000fe2000fffe03f */
[----:B------:R-:W-:Y:S01]  /*2050*/  IMAD.U32 R0, RZ, RZ, UR50 ;  /* 0x00000032ff007e24 */ /* 0x000fe2000f8e00ff */
[----:B------:R-:W-:Y:S02]  /*2060*/  UMOV UR8, UR43 ;  /* 0x0000002b00087c82 */ /* 0x000fe40008000000 */
[----:B------:R-:W-:-:S04]  /*2070*/  UISETP.NE.AND UP0, UPT, UR9, 0x4, UPT ;  /* 0x000000040900788c */ /* 0x000fc8000bf05270 */
[----:B------:R-:W-:Y:S02]  /*2080*/  USEL UR4, URZ, 0x1, UP0 ;  /* 0x000000013f047887 */ /* 0x000fe40008000000 */
[----:B------:R-:W-:Y:S02]  /*2090*/  USEL UR9, UR9, URZ, UP0 ;  /* 0x0000003f09097287 */ /* 0x000fe40008000000 */
[----:B------:R-:W-:-:S06]  /*20a0*/  ULOP3.LUT UR4, UR46, UR4, URZ, 0x3c, !UPT ;  /* 0x000000042e047292 */ /* 0x000fcc000f8e3c3f */
[----:B------:R-:W-:-:S07]  /*20b0*/  IMAD.U32 R5, RZ, RZ, UR4 ;  /* 0x00000004ff057e24 */ /* 0x000fce000f8e00ff */
.L_x_27:
[----:B01----:R-:W-:Y:S05]  /*20c0*/  @!P0 BRA `(.L_x_21) ;  /* 0x0000000000048947 */ /* 0x003fea0003800000 */
[----:B------:R-:W-:Y:S01]  /*20d0*/  BPT.TRAP 0x1 ;  /* 0x000000040000795c */ /* 0x000fe20000300000 */
.L_x_21:
[----:B------:R-:W-:Y:S01]  /*20e0*/  ULEA UR4, UR9, UR40, 0x3 ;  /* 0x0000002809047291 */ /* 0x000fe2000f8e183f */
[----:B------:R-:W-:-:S08]  /*20f0*/  SHF.L.U32 R3, R5, 0x1f, RZ ;  /* 0x0000001f05037819 */ /* 0x000fd000000006ff */
[----:B------:R0:W1:Y:S01]  /*2100*/  SYNCS.PHASECHK.TRANS64.TRYWAIT P1, [UR4], R3 ;  /* 0x00000003ff0075a7 */ /* 0x0000620008020144 */
[----:B------:R-:W-:Y:S05]  /*2110*/  @!P0 BRA `(.L_x_22) ;  /* 0x0000000000048947 */ /* 0x000fea0003800000 */
[----:B------:R-:W-:Y:S01]  /*2120*/  BPT.TRAP 0x1 ;  /* 0x000000040000795c */ /* 0x000fe20000300000 */
.L_x_22:
[----:B-1----:R-:W-:Y:S05]  /*2130*/  @P1 BRA `(.L_x_23) ;  /* 0x0000000000081947 */ /* 0x002fea0003800000 */
[----:B------:R-:W1:Y:S02]  /*2140*/  SYNCS.PHASECHK.TRANS64.TRYWAIT P1, [UR4], R3 ;  /* 0x00000003ff0075a7 */ /* 0x000e640008020144 */
[----:B-1----:R-:W-:Y:S05]  /*2150*/  @!P1 BRA `(.L_x_24) ;  /* 0x0000003400e09947 */ /* 0x002fea0003800000 */
.L_x_23:
[----:B------:R-:W-:Y:S01]  /*2160*/  ULEA UR10, UR9, UR48, 0xa ;  /* 0x00000030090a7291 */ /* 0x000fe2000f8e503f */
[----:B------:R-:W-:Y:S01]  /*2170*/  WARPGROUP.ARRIVE ;  /* 0x00000000000079c5 */ /* 0x000fe20000000000 */
[----:B------:R-:W-:Y:S01]  /*2180*/  ULEA UR11, UR9, UR47, 0xb ;  /* 0x0000002f090b7291 */ /* 0x000fe2000f8e583f */
[----:B------:R-:W-:Y:S01]  /*2190*/  UMOV UR7, 0x40000040 ;  /* 0x4000004000077882 */ /* 0x000fe20000000000 */
[----:B------:R-:W-:-:S03]  /*21a0*/  UMOV UR5, 0x40000040 ;  /* 0x4000004000057882 */ /* 0x000fc60000000000 */
[----:B------:R-:W-:Y:S02]  /*21b0*/  UMOV UR6, UR10 ;  /* 0x0000000a00067c82 */ /* 0x000fe40008000000 */
[----:B------:R-:W-:Y:S02]  /*21c0*/  UMOV UR4, UR11 ;  /* 0x0000000b00047c82 */ /* 0x000fe40008000000 */
[----:B------:R-:W-:Y:S01]  /*21d0*/  HGMMA.64x32x16.F32 R24, gdesc[UR4], R24, gsb0 ;  /* 0x00600000041879f0 */ /* 0x000fe20008000818 */
        /* <DEDUP_REMOVED lines=107> */
[----:B------:R-:W-:Y:S01]  /*2890*/  BPT.TRAP 0x1 ;  /* 0x000000040000795c */ /* 0x000fe20000300000 */
.L_x_25:
[----:B------:R-:W-:Y:S02]  /*28a0*/  UISETP.GT.U32.AND UP0, UPT, UR39, 0x1, UPT ;  /* 0x000000012700788c */ /* 0x000fe4000bf04070 */
[----:B------:R-:W-:-:S04]  /*28b0*/  ULEA UR4, UR8, UR40, 0x3 ;  /* 0x0000002808047291 */ /* 0x000fc8000f8e183f */
[----:B------:R-:W-:Y:S01]  /*28c0*/  UIADD3 UR4, UR4, 0x20, URZ ;  /* 0x0000002004047890 */ /* 0x000fe2000fffe03f */
[----:B------:R-:W-:-:S03]  /*28d0*/  PLOP3.LUT P1, PT, PT, PT, UP0, 0x80, 0x0 ;  /* 0x000000000000781c */ /* 0x000fc60003f2f008 */
[----:B------:R-:W-:-:S09]  /*28e0*/  UPRMT UR4, URZ, 0x654, UR4 ;  /* 0x000006543f047896 */ /* 0x000fd20008000004 */
[----:B------:R-:W-:Y:S01]  /*28f0*/  SYNCS.ARRIVE.TRANS64.RED.A1T0 RZ, [UR4], RZ ;  /* 0x000000ffffff79a7 */ /* 0x000fe20008100404 */
[----:B------:R-:W-:Y:S05]  /*2900*/  @P1 BRA `(.L_x_26) ;  /* 0x0000000000041947 */ /* 0x000fea0003800000 */
[----:B------:R-:W-:Y:S01]  /*2910*/  BPT.TRAP 0x1 ;  /* 0x000000040000795c */ /* 0x000fe20000300000 */
.L_x_26:
[----:B------:R-:W-:Y:S01]  /*2920*/  UIADD3 UR9, UR9, 0x1, URZ ;  /* 0x0000000109097890 */ /* 0x000fe2000fffe03f */
[C---:B------:R-:W-:Y:S01]  /*2930*/  ISETP.GT.AND P1, PT, R0.reuse, 0x1, PT ;  /* 0x000000010000780c */ /* 0x040fe20003f24270 */
[----:B------:R-:W-:Y:S01]  /*2940*/  UIADD3 UR8, UR8, 0x1, URZ ;  /* 0x0000000108087890 */ /* 0x000fe2000fffe03f */
[----:B------:R-:W-:Y:S01]  /*2950*/  VIADD R0, R0, 0xffffffff ;  /* 0xffffffff00007836 */ /* 0x000fe20000000000 */
[----:B------:R-:W-:Y:S02]  /*2960*/  UISETP.NE.AND UP0, UPT, UR9, 0x4, UPT ;  /* 0x000000040900788c */ /* 0x000fe4000bf05270 */
[----:B------:R-:W-:Y:S02]  /*2970*/  UISETP.NE.AND UP1, UPT, UR8, 0x4, UPT ;  /* 0x000000040800788c */ /* 0x000fe4000bf25270 */
[----:B------:R-:W-:Y:S02]  /*2980*/  USEL UR4, URZ, 0x1, UP0 ;  /* 0x000000013f047887 */ /* 0x000fe40008000000 */
[----:B------:R-:W-:-:S02]  /*2990*/  USEL UR9, UR9, URZ, UP0 ;  /* 0x0000003f09097287 */ /* 0x000fc40008000000 */
[----:B------:R-:W-:Y:S02]  /*29a0*/  USEL UR8, UR8, URZ, UP1 ;  /* 0x0000003f08087287 */ /* 0x000fe40008800000 */
[----:B------:R-:W-:Y:S01]  /*29b0*/  LOP3.LUT R5, R5, UR4, RZ, 0x3c, !PT ;  /* 0x0000000405057c12 */ /* 0x000fe2000f8e3cff */
[----:B------:R-:W-:Y:S09]  /*29c0*/  @P1 BRA `(.L_x_27) ;  /* 0xfffffff400bc1947 */ /* 0x000ff2000383ffff */
.L_x_20:
[----:B------:R-:W2:Y:S01]  /*29d0*/  LDC R0, c[0x0][0x28c] ;  /* 0x0000a300ff007b82 */ /* 0x000ea20000000800 */
[----:B------:R3:W-:Y:S01]  /*29e0*/  SYNCS.ARRIVE.TRANS64.A1T0 RZ, [R51+UR52], RZ ;  /* 0x000000ff33ff79a7 */ /* 0x0007e20008100034 */
[----:B--2---:R-:W-:-:S13]  /*29f0*/  ISETP.GE.AND P1, PT, R0, 0x1, PT ;  /* 0x000000010000780c */ /* 0x004fda0003f26270 */
[----:B---3--:R-:W-:Y:S05]  /*2a00*/  @!P1 BRA `(.L_x_28) ;  /* 0x0000000000309947 */ /* 0x008fea0003800000 */
[----:B------:R-:W-:Y:S05]  /*2a10*/  @!P0 BRA `(.L_x_29) ;  /* 0x0000000000048947 */ /* 0x000fea0003800000 */
[----:B------:R-:W-:Y:S01]  /*2a20*/  BPT.TRAP 0x1 ;  /* 0x000000040000795c */ /* 0x000fe20000300000 */
.L_x_29:
[----:B------:R-:W-:Y:S02]  /*2a30*/  UIADD3 UR4, UR50, UR43, URZ ;  /* 0x0000002b32047290 */ /* 0x000fe4000fffe03f */
[----:B------:R-:W-:Y:S02]  /*2a40*/  UISETP.GT.U32.AND UP0, UPT, UR39, 0x1, UPT ;  /* 0x000000012700788c */ /* 0x000fe4000bf04070 */
[----:B------:R-:W-:-:S04]  /*2a50*/  USHF.L.U32 UR4, UR4, 0x3, URZ ;  /* 0x0000000304047899 */ /* 0x000fc8000800063f */
[----:B------:R-:W-:Y:S01]  /*2a60*/  ULOP3.LUT UR4, UR4, 0x18, URZ, 0xc0, !UPT ;  /* 0x0000001804047892 */ /* 0x000fe2000f8ec03f */
[----:B------:R-:W-:-:S03]  /*2a70*/  PLOP3.LUT P0, PT, PT, PT, UP0, 0x80, 0x0 ;  /* 0x000000000000781c */ /* 0x000fc60003f0f008 */
[----:B------:R-:W-:-:S04]  /*2a80*/  UIADD3 UR4, UR40, 0x20, UR4 ;  /* 0x0000002028047890 */ /* 0x000fc8000fffe004 */
[----:B------:R-:W-:-:S09]  /*2a90*/  UPRMT UR4, URZ, 0x654, UR4 ;  /* 0x000006543f047896 */ /* 0x000fd20008000004 */
[----:B------:R-:W-:Y:S01]  /*2aa0*/  SYNCS.ARRIVE.TRANS64.RED.A1T0 RZ, [UR4], RZ ;  /* 0x000000ffffff79a7 */ /* 0x000fe20008100404 */
[----:B------:R-:W-:Y:S05]  /*2ab0*/  @P0 BRA `(.L_x_28) ;  /* 0x0000000000040947 */ /* 0x000fea0003800000 */
[----:B------:R-:W-:Y:S01]  /*2ac0*/  BPT.TRAP 0x1 ;  /* 0x000000040000795c */ /* 0x000fe20000300000 */
.L_x_28:
[----:B------:R-:W-:Y:S02]  /*2ad0*/  SHF.L.U32 R0, R50, 0x1f, RZ ;  /* 0x0000001f32007819 */ /* 0x000fe400000006ff */
[----:B------:R-:W-:Y:S02]  /*2ae0*/  SHF.R.S32.HI R9, RZ, 0x1f, R17 ;  /* 0x0000001fff097819 */ /* 0x000fe40000011411 */
[----:B------:R-:W2:Y:S02]  /*2af0*/  SYNCS.PHASECHK.TRANS64.TRYWAIT P0, [R47+URZ+0x8], R0 ;  /* 0x000008002f0075a7 */ /* 0x000ea4000800017f */
[----:B--2---:R-:W-:Y:S05]  /*2b00*/  @!P0 BRA `(.L_x_30) ;  /* 0x0000002c008c8947 */ /* 0x004fea0003800000 */
.L_x_88:
[----:B------:R-:W-:Y:S01]  /*2b10*/  ULDC.64 UR4, c[0x0][0x5d0] ;  /* 0x0001740000047ab9 */ /* 0x000fe20000000a00 */
[----:B------:R-:W-:Y:S01]  /*2b20*/  ULDC UR6, c[0x0][0x284] ;  /* 0x0000a10000067ab9 */ /* 0x000fe20000000800 */
[----:B--2---:R-:W-:Y:S02]  /*2b30*/  IMAD R0, R9, UR4, RZ ;  /* 0x0000000409007c24 */ /* 0x004fe4000f8e02ff */
[----:B------:R-:W-:Y:S02]  /*2b40*/  IMAD.SHL.U32 R10, R16, 0x20, RZ ;  /* 0x00000020100a7824 */ /* 0x000fe400078e00ff */
[C---:B01----:R-:W-:Y:S02]  /*2b50*/  IMAD R3, R17.reuse, UR5, R0 ;  /* 0x0000000511037c24 */ /* 0x043fe4000f8e0200 */
[----:B------:R-:W-:Y:S01]  /*2b60*/  IMAD.SHL.U32 R0, R18, 0x40, RZ ;  /* 0x0000004012007824 */ /* 0x000fe200078e00ff */
[----:B------:R-:W-:Y:S01]  /*2b70*/  SHF.R.S32.HI R11, RZ, 0x1f, R10 ;  /* 0x0000001fff0b7819 */ /* 0x000fe2000001140a */
[----:B------:R-:W-:Y:S01]  /*2b80*/  IMAD.WIDE.U32 R4, R17, UR4, R42 ;  /* 0x0000000411047c25 */ /* 0x000fe2000f8e002a */
[----:B------:R-:W-:-:S02]  /*2b90*/  ULDC.64 UR4, c[0x0][0x5c8] ;  /* 0x0001720000047ab9 */ /* 0x000fc40000000a00 */
[----:B------:R-:W-:Y:S01]  /*2ba0*/  ISETP.GE.AND P0, PT, R0, UR6, PT ;  /* 0x0000000600007c0c */ /* 0x000fe2000bf06270 */
[----:B------:R-:W-:Y:S01]  /*2bb0*/  ULDC UR6, c[0x0][0x288] ;  /* 0x0000a20000067ab9 */ /* 0x000fe20000000800 */
[----:B------:R-:W-:Y:S01]  /*2bc0*/  IADD3 R4, P1, R10, R4, RZ ;  /* 0x000000040a047210 */ /* 0x000fe20007f3e0ff */
[----:B------:R-:W-:Y:S01]  /*2bd0*/  IMAD.WIDE R14, R18, 0x40, R40 ;  /* 0x00000040120e7825 */ /* 0x000fe200078e0228 */
[----:B------:R-:W-:Y:S02]  /*2be0*/  ISETP.GE.OR P0, PT, R10, UR6, P0 ;  /* 0x000000060a007c0c */ /* 0x000fe40008706670 */
[----:B------:R-:W-:Y:S01]  /*2bf0*/  IADD3.X R5, R11, R5, R3, P1, !PT ;  /* 0x000000050b057210 */ /* 0x000fe20000ffe403 */
[----:B------:R-:W-:-:S04]  /*2c00*/  IMAD R7, R15, UR4, RZ ;  /* 0x000000040f077c24 */ /* 0x000fc8000f8e02ff */
[C---:B------:R-:W-:Y:S02]  /*2c10*/  IMAD R7, R14.reuse, UR5, R7 ;  /* 0x000000050e077c24 */ /* 0x040fe4000f8e0207 */
[----:B------:R-:W-:-:S04]  /*2c20*/  IMAD.WIDE.U32 R20, R14, UR4, R4 ;  /* 0x000000040e147c25 */ /* 0x000fc8000f8e0004 */
[----:B------:R-:W-:Y:S05]  /*2c30*/  @P0 BRA `(.L_x_31) ;  /* 0x0000001000980947 */ /* 0x000fea0003800000 */
[----:B-----5:R-:W-:Y:S01]  /*2c40*/  FSETP.NEU.AND P1, PT, R23, RZ, PT ;  /* 0x000000ff1700720b */ /* 0x020fe20003f2d000 */
[----:B------:R-:W-:Y:S01]  /*2c50*/  IMAD.IADD R18, R46, 0x1, -R10 ;  /* 0x000000012e127824 */ /* 0x000fe200078e0a0a */
[----:B------:R-:W-:Y:S01]  /*2c60*/  BSSY B0, `(.L_x_31) ;  /* 0x0000123000007945 */ /* 0x000fe20003800000 */
[----:B------:R-:W-:Y:S02]  /*2c70*/  IMAD.IADD R0, R49, 0x1, -R0 ;  /* 0x0000000131007824 */ /* 0x000fe400078e0a00 */
[----:B------:R-:W-:Y:S01]  /*2c80*/  IMAD.IADD R59, R21, 0x1, R7 ;  /* 0x00000001153b7824 */ /* 0x000fe200078e0207 */
[----:B------:R-:W-:-:S04]  /*2c90*/  ISETP.GT.AND P0, PT, R18, RZ, PT ;  /* 0x000000ff1200720c */ /* 0x000fc80003f04270 */
[----:B------:R-:W-:-:S03]  /*2ca0*/  ISETP.GT.AND P2, PT, R0, RZ, P0 ;  /* 0x000000ff0000720c */ /* 0x000fc60000744270 */
[----:B------:R-:W-:Y:S10]  /*2cb0*/  @!P1 BRA `(.L_x_32) ;  /* 0x0000000c003c9947 */ /* 0x000ff40003800000 */
[----:B------:R-:W0:Y:S01]  /*2cc0*/  LDC.64 R52, c[0x0][0x5b8] ;  /* 0x00016e00ff347b82 */ /* 0x000e220000000a00 */
[----:B------:R-:W-:-:S07]  /*2cd0*/  ULDC.64 UR4, c[0x0][0x5c0] ;  /* 0x0001700000047ab9 */ /* 0x000fce0000000a00 */
[----:B------:R-:W1:Y:S08]  /*2ce0*/  LDC.64 R54, c[0x0][0x5b0] ;  /* 0x00016c00ff367b82 */ /* 0x000e700000000a00 */
[----:B------:R-:W2:Y:S01]  /*2cf0*/  LDC.64 R56, c[0x0][0x5a8] ;  /* 0x00016a00ff387b82 */ /* 0x000ea20000000a00 */
[-C--:B0-----:R-:W-:Y:S02]  /*2d00*/  IMAD R6, R9, R52.reuse, RZ ;  /* 0x0000003409067224 */ /* 0x081fe400078e02ff */
[----:B------:R-:W-:-:S04]  /*2d10*/  IMAD.WIDE.U32 R4, R17, R52, R42 ;  /* 0x0000003411047225 */ /* 0x000fc800078e002a */
[----:B------:R-:W-:Y:S01]  /*2d20*/  IMAD R21, R17, R53, R6 ;  /* 0x0000003511157224 */ /* 0x000fe200078e0206 */
[----:B------:R-:W-:Y:S01]  /*2d30*/  IADD3 R8, P1, R10, R4, RZ ;  /* 0x000000040a087210 */ /* 0x000fe20007f3e0ff */
[----:B-1----:R-:W-:-:S03]  /*2d40*/  IMAD R3, R15, R54, RZ ;  /* 0x000000360f037224 */ /* 0x002fc600078e02ff */
[----:B------:R-:W-:Y:S01]  /*2d50*/  IADD3.X R9, R11, R5, R21, P1, !PT ;  /* 0x000000050b097210 */ /* 0x000fe20000ffe415 */
[C---:B------:R-:W-:Y:S02]  /*2d60*/  IMAD R53, R14.reuse, R55, R3 ;  /* 0x000000370e357224 */ /* 0x040fe400078e0203 */
[----:B------:R-:W-:-:S04]  /*2d70*/  IMAD.WIDE.U32 R4, R14, R54, R8 ;  /* 0x000000360e047225 */ /* 0x000fc800078e0008 */
[----:B------:R-:W-:Y:S01]  /*2d80*/  IMAD.IADD R3, R5, 0x1, R53 ;  /* 0x0000000105037824 */ /* 0x000fe200078e0235 */
[----:B--2---:R-:W-:-:S04]  /*2d90*/  LEA R6, P1, R4, R56, 0x1 ;  /* 0x0000003804067211 */ /* 0x004fc800078208ff */
[----:B------:R-:W-:-:S05]  /*2da0*/  LEA.HI.X R7, R4, R57, R3, 0x1, P1 ;  /* 0x0000003904077211 */ /* 0x000fca00008f0c03 */
[----:B------:R0:W2:Y:S01]  /*2db0*/  @P2 LDG.E.LTC128B.U16 R3, desc[UR56][R6.64] ;  /* 0x0000003806032981 */ /* 0x0000a2000c1e1520 */
[----:B------:R-:W-:Y:S01]  /*2dc0*/  IMAD.WIDE.U32 R4, R14, R54, R10 ;  /* 0x000000360e047225 */ /* 0x000fe200078e000a */
[----:B------:R-:W-:Y:S02]  /*2dd0*/  BSSY B1, `(.L_x_33) ;  /* 0x0000014000017945 */ /* 0x000fe40003800000 */
[----:B------:R-:W-:-:S04]  /*2de0*/  IADD3 R12, P1, R42, R4, RZ ;  /* 0x000000042a0c7210 */ /* 0x000fc80007f3e0ff */
[----:B------:R-:W-:-:S03]  /*2df0*/  IADD3.X R13, R43, R53, R5, P1, !PT ;  /* 0x000000352b0d7210 */ /* 0x000fc60000ffe405 */
[----:B------:R-:W-:-:S04]  /*2e00*/  IMAD.WIDE.U32 R12, R17, R52, R12 ;  /* 0x00000034110c7225 */ /* 0x000fc800078e000c */
[----:B0-----:R-:W-:Y:S01]  /*2e10*/  IMAD.IADD R7, R21, 0x1, R13 ;  /* 0x0000000115077824 */ /* 0x001fe200078e020d */
[----:B------:R-:W-:Y:S02]  /*2e20*/  LEA R6, P4, R12, R56, 0x1 ;  /* 0x000000380c067211 */ /* 0x000fe400078808ff */
[----:B------:R-:W-:Y:S02]  /*2e30*/  SHF.L.U64.HI R13, R54, 0x3, R55 ;  /* 0x00000003360d7819 */ /* 0x000fe40000010237 */
[----:B------:R-:W-:Y:S01]  /*2e40*/  LEA.HI.X R7, R12, R57, R7, 0x1, P4 ;  /* 0x000000390c077211 */ /* 0x000fe200020f0c07 */
[----:B------:R-:W-:Y:S02]  /*2e50*/  IMAD.SHL.U32 R12, R54, 0x8, RZ ;  /* 0x00000008360c7824 */ /* 0x000fe400078e00ff */
[----:B--2---:R-:W-:-:S05]  /*2e60*/  HADD2.F32 R4, -RZ, R3.H0_H0 ;  /* 0x20000003ff047230 */ /* 0x004fca0000004100 */
[----:B------:R-:W-:Y:S01]  /*2e70*/  FMUL R5, R4, R23 ;  /* 0x0000001704057220 */ /* 0x000fe20000400000 */
[----:B------:R-:W-:-:S03]  /*2e80*/  LEA R4, P1, R20, UR4, 0x1 ;  /* 0x0000000414047c11 */ /* 0x000fc6000f8208ff */
[----:B------:R-:W-:Y:S01]  /*2e90*/  FFMA R24, R24, R22, R5 ;  /* 0x0000001618187223 */ /* 0x000fe20000000005 */
[----:B------:R-:W-:Y:S02]  /*2ea0*/  LEA.HI.X R5, R20, UR5, R59, 0x1, P1 ;  /* 0x0000000514057c11 */ /* 0x000fe400088f0c3b */
[----:B------:R-:W-:Y:S02]  /*2eb0*/  ISETP.GT.AND P1, PT, R18, 0x1, PT ;  /* 0x000000011200780c */ /* 0x000fe40003f24270 */
[----:B------:R-:W-:Y:S02]  /*2ec0*/  F2FP.F16.F32.PACK_AB R24, RZ, R24 ;  /* 0x00000018ff18723e */ /* 0x000fe400000000ff */
[----:B------:R-:W-:-:S03]  /*2ed0*/  ISETP.GT.AND P3, PT, R0, RZ, P1 ;  /* 0x000000ff0000720c */ /* 0x000fc60000f64270 */
[----:B------:R0:W-:Y:S10]  /*2ee0*/  @P2 STG.E.U16 desc[UR56][R4.64], R24 ;  /* 0x0000001804002986 */ /* 0x0001f4000c101538 */
[----:B------:R-:W-:Y:S05]  /*2ef0*/  @!P3 BRA `(.L_x_34) ;  /* 0x000000000004b947 */ /* 0x000fea0003800000 */
[----:B------:R1:W5:Y:S02]  /*2f00*/  LDG.E.LTC128B.U16 R3, desc[UR56][R6.64+0x2] ;  /* 0x0000023806037981 */ /* 0x000364000c1e1520 */
.L_x_34:
[----:B------:R-:W-:Y:S05]  /*2f10*/  BSYNC B1 ;  /* 0x0000000000017941 */ /* 0x000fea0003800000 */
.L_x_33:
[----:B-----5:R-:W-:Y:S01]  /*2f20*/  HADD2.F32 R16, -RZ, R3.H0_H0 ;  /* 0x20000003ff107230 */ /* 0x020fe20000004100 */
[----:B------:R-:W-:Y:S01]  /*2f30*/  ISETP.GT.AND P0, PT, R0, 0x8, P0 ;  /* 0x000000080000780c */ /* 0x000fe20000704270 */
[----:B------:R-:W-:-:S04]  /*2f40*/  IMAD.WIDE.U32 R14, R14, R54, R12 ;  /* 0x000000360e0e7225 */ /* 0x000fc800078e000c */
[----:B------:R-:W-:Y:S01]  /*2f50*/  FMUL R16, R16, R23 ;  /* 0x0000001710107220 */ /* 0x000fe20000400000 */
[----:B------:R-:W-:Y:S01]  /*2f60*/  IMAD.IADD R53, R53, 0x1, R15 ;  /* 0x0000000135357824 */ /* 0x000fe200078e020f */
[----:B------:R-:W-:Y:S02]  /*2f70*/  IADD3 R8, P2, R8, R14, RZ ;  /* 0x0000000e08087210 */ /* 0x000fe40007f5e0ff */
[----:B------:R-:W-:-:S03]  /*2f80*/  FFMA R16, R25, R22, R16 ;  /* 0x0000001619107223 */ /* 0x000fc60000000010 */
[----:B------:R-:W-:Y:S01]  /*2f90*/  IMAD.X R9, R53, 0x1, R9, P2 ;  /* 0x0000000135097824 */ /* 0x000fe200010e0609 */
[C---:B------:R-:W-:Y:S02]  /*2fa0*/  LEA R12, P2, R8.reuse, R56, 0x1 ;  /* 0x00000038080c7211 */ /* 0x040fe400078408ff */
[----:B------:R-:W-:Y:S02]  /*2fb0*/  F2FP.F16.F32.PACK_AB R16, RZ, R16 ;  /* 0x00000010ff10723e */ /* 0x000fe400000000ff */
[----:B------:R-:W-:Y:S02]  /*2fc0*/  LEA.HI.X R13, R8, R57, R9, 0x1, P2 ;  /* 0x00000039080d7211 */ /* 0x000fe400010f0c09 */
[----:B------:R-:W-:Y:S02]  /*2fd0*/  PRMT R15, R16, 0x7610, R15 ;  /* 0x00007610100f7816 */ /* 0x000fe4000000000f */
[----:B------:R-:W-:-:S03]  /*2fe0*/  PRMT R16, R3, 0x7610, R16 ;  /* 0x0000761003107816 */ /* 0x000fc60000000010 */
[----:B------:R2:W-:Y:S04]  /*2ff0*/  @P3 STG.E.U16 desc[UR56][R4.64+0x2], R15 ;  /* 0x0000020f04003986 */ /* 0x0005e8000c101538 */
[----:B------:R-:W3:Y:S01]  /*3000*/  @P0 LDG.E.LTC128B.U16 R16, desc[UR56][R12.64] ;  /* 0x000000380c100981 */ /* 0x000ee2000c1e1520 */
[----:B------:R-:W-:Y:S01]  /*3010*/  IADD3 R14, P2, P3, R42, R14, R10 ;  /* 0x0000000e2a0e7210 */ /* 0x000fe20007b5e00a */
[----:B------:R-:W-:Y:S01]  /*3020*/  BSSY B1, `(.L_x_35) ;  /* 0x0000011000017945 */ /* 0x000fe20003800000 */
[----:B------:R-:W-:Y:S02]  /*3030*/  ISETP.GT.AND P1, PT, R0, 0x8, P1 ;  /* 0x000000080000780c */ /* 0x000fe40000f24270 */
[----:B--2---:R-:W-:Y:S02]  /*3040*/  IADD3.X R15, R43, R53, R11, P2, P3 ;  /* 0x000000352b0f7210 */ /* 0x004fe400017e640b */
[----:B------:R-:W-:-:S02]  /*3050*/  SHF.L.U64.HI R11, R44, 0x1, R45 ;  /* 0x000000012c0b7819 */ /* 0x000fc4000001022d */
[----:B------:R-:W-:Y:S01]  /*3060*/  LEA R10, P2, R44, R4, 0x1 ;  /* 0x000000042c0a7211 */ /* 0x000fe200078408ff */
[----:B------:R-:W-:-:S04]  /*3070*/  IMAD.WIDE.U32 R14, R17, R52, R14 ;  /* 0x00000034110e7225 */ /* 0x000fc800078e000e */
[----:B------:R-:W-:Y:S02]  /*3080*/  IMAD.X R11, R11, 0x1, R5, P2 ;  /* 0x000000010b0b7824 */ /* 0x000fe400010e0605 */
[----:B------:R-:W-:Y:S02]  /*3090*/  IMAD.IADD R9, R21, 0x1, R15 ;  /* 0x0000000115097824 */ /* 0x000fe400078e020f */
[----:B---3--:R-:W-:-:S05]  /*30a0*/  HADD2.F32 R8, -RZ, R16.H0_H0 ;  /* 0x20000010ff087230 */ /* 0x008fca0000004100 */
[----:B------:R-:W-:Y:S01]  /*30b0*/  FMUL R3, R8, R23 ;  /* 0x0000001708037220 */ /* 0x000fe20000400000 */
[----:B------:R-:W-:-:S03]  /*30c0*/  LEA R8, P3, R14, R56, 0x1 ;  /* 0x000000380e087211 */ /* 0x000fc600078608ff */
[----:B------:R-:W-:Y:S01]  /*30d0*/  FFMA R3, R26, R22, R3 ;  /* 0x000000161a037223 */ /* 0x000fe20000000003 */
[----:B------:R-:W-:-:S04]  /*30e0*/  LEA.HI.X R9, R14, R57, R9, 0x1, P3 ;  /* 0x000000390e097211 */ /* 0x000fc800018f0c09 */
[----:B------:R-:W-:-:S05]  /*30f0*/  F2FP.F16.F32.PACK_AB R3, RZ, R3 ;  /* 0x00000003ff03723e */ /* 0x000fca00000000ff */
[----:B------:R2:W-:Y:S01]  /*3100*/  @P0 STG.E.U16 desc[UR56][R10.64], R3 ;  /* 0x000000030a000986 */ /* 0x0005e2000c101538 */
[----:B------:R-:W-:Y:S05]  /*3110*/  @!P1 BRA `(.L_x_36) ;  /* 0x0000000000049947 */ /* 0x000fea0003800000 */
[----:B------:R3:W5:Y:S02]  /*3120*/  LDG.E.LTC128B.U16 R16, desc[UR56][R8.64+0x2] ;  /* 0x0000023808107981 */ /* 0x000764000c1e1520 */
.L_x_36:
[----:B------:R-:W-:Y:S05]  /*3130*/  BSYNC B1 ;  /* 0x0000000000017941 */ /* 0x000fea0003800000 */
.L_x_35:
[----:B-----5:R-:W-:Y:S01]  /*3140*/  HADD2.F32 R12, -RZ, R16.H0_H0 ;  /* 0x20000010ff0c7230 */ /* 0x020fe20000004100 */
[----:B------:R-:W-:Y:S01]  /*3150*/  ISETP.GT.AND P0, PT, R18, 0x8, PT ;  /* 0x000000081200780c */ /* 0x000fe20003f04270 */
[----:B------:R-:W-:Y:S03]  /*3160*/  BSSY B1, `(.L_x_37) ;  /* 0x0000008000017945 */ /* 0x000fe60003800000 */
[----:B------:R-:W-:Y:S01]  /*3170*/  FMUL R12, R12, R23 ;  /* 0x000000170c0c7220 */ /* 0x000fe20000400000 */
[----:B------:R-:W-:-:S03]  /*3180*/  ISETP.GT.AND P2, PT, R0, RZ, P0 ;  /* 0x000000ff0000720c */ /* 0x000fc60000744270 */
[----:B------:R-:W-:-:S05]  /*3190*/  FFMA R12, R27, R22, R12 ;  /* 0x000000161b0c7223 */ /* 0x000fca000000000c */
[----:B------:R-:W-:-:S05]  /*31a0*/  F2FP.F16.F32.PACK_AB R12, RZ, R12 ;  /* 0x0000000cff0c723e */ /* 0x000fca00000000ff */
[----:B------:R4:W-:Y:S01]  /*31b0*/  @P1 STG.E.U16 desc[UR56][R10.64+0x2], R12 ;  /* 0x0000020c0a001986 */ /* 0x0009e2000c101538 */
[----:B------:R-:W-:Y:S05]  /*31c0*/  @!P2 BRA `(.L_x_38) ;  /* 0x000000000004a947 */ /* 0x000fea0003800000 */
[----:B------:R0:W5:Y:S02]  /*31d0*/  LDG.E.LTC128B.U16 R16, desc[UR56][R6.64+0x10] ;  /* 0x0000103806107981 */ /* 0x000164000c1e1520 */
.L_x_38:
[----:B------:R-:W-:Y:S05]  /*31e0*/  BSYNC B1 ;  /* 0x0000000000017941 */ /* 0x000fea0003800000 */
.L_x_37:
[----:B----45:R-:W-:Y:S01]  /*31f0*/  HADD2.F32 R12, -RZ, R16.H0_H0 ;  /* 0x20000010ff0c7230 */ /* 0x030fe20000004100 */
[----:B------:R-:W-:Y:S01]  /*3200*/  ISETP.GT.AND P1, PT, R18, 0x9, PT ;  /* 0x000000091200780c */ /* 0x000fe20003f24270 */
[----:B------:R-:W-:Y:S03]  /*3210*/  BSSY B1, `(.L_x_39) ;  /* 0x0000008000017945 */ /* 0x000fe60003800000 */
[----:B--2---:R-:W-:Y:S01]  /*3220*/  FMUL R3, R12, R23 ;  /* 0x000000170c037220 */ /* 0x004fe20000400000 */
[----:B------:R-:W-:-:S03]  /*3230*/  ISETP.GT.AND P3, PT, R0, RZ, P1 ;  /* 0x000000ff0000720c */ /* 0x000fc60000f64270 */
[----:B------:R-:W-:-:S05]  /*3240*/  FFMA R3, R28, R22, R3 ;  /* 0x000000161c037223 */ /* 0x000fca0000000003 */
[----:B------:R-:W-:-:S05]  /*3250*/  F2FP.F16.F32.PACK_AB R3, RZ, R3 ;  /* 0x00000003ff03723e */ /* 0x000fca00000000ff */
[----:B------:R2:W-:Y:S01]  /*3260*/  @P2 STG.E.U16 desc[UR56][R4.64+0x10], R3 ;  /* 0x0000100304002986 */ /* 0x0005e2000c101538 */
[----:B------:R-:W-:Y:S05]  /*3270*/  @!P3 BRA `(.L_x_40) ;  /* 0x000000000004b947 */ /* 0x000fea0003800000 */
[----:B------:R4:W5:Y:S02]  /*3280*/  LDG.E.LTC128B.U16 R16, desc[UR56][R6.64+0x12] ;  /* 0x0000123806107981 */ /* 0x000964000c1e1520 */
.L_x_40:
[----:B------:R-:W-:Y:S05]  /*3290*/  BSYNC B1 ;  /* 0x0000000000017941 */ /* 0x000fea0003800000 */
.L_x_39:
[----:B-----5:R-:W-:Y:S01]  /*32a0*/  HADD2.F32 R12, -RZ, R16.H0_H0 ;  /* 0x20000010ff0c7230 */ /* 0x020fe20000004100 */
[----:B------:R-:W-:Y:S01]  /*32b0*/  ISETP.GT.AND P0, PT, R0, 0x8, P0 ;  /* 0x000000080000780c */ /* 0x000fe20000704270 */
[----:B------:R-:W-:Y:S03]  /*32c0*/  BSSY B1, `(.L_x_41) ;  /* 0x0000007000017945 */ /* 0x000fe60003800000 */
[----:B------:R-:W-:-:S04]  /*32d0*/  FMUL R12, R12, R23 ;  /* 0x000000170c0c7220 */ /* 0x000fc80000400000 */
[----:B------:R-:W-:-:S05]  /*32e0*/  FFMA R12, R29, R22, R12 ;  /* 0x000000161d0c7223 */ /* 0x000fca000000000c */
[----:B------:R-:W-:-:S05]  /*32f0*/  F2FP.F16.F32.PACK_AB R12, RZ, R12 ;  /* 0x0000000cff0c723e */ /* 0x000fca00000000ff */
[----:B------:R0:W-:Y:S01]  /*3300*/  @P3 STG.E.U16 desc[UR56][R4.64+0x12], R12 ;  /* 0x0000120c04003986 */ /* 0x0001e2000c101538 */
[----:B------:R-:W-:Y:S05]  /*3310*/  @!P0 BRA `(.L_x_42) ;  /* 0x0000000000048947 */ /* 0x000fea0003800000 */
[----:B------:R0:W5:Y:S02]  /*3320*/  LDG.E.LTC128B.U16 R16, desc[UR56][R8.64+0x10] ;  /* 0x0000103808107981 */ /* 0x000164000c1e1520 */
.L_x_42:
[----:B------:R-:W-:Y:S05]  /*3330*/  BSYNC B1 ;  /* 0x0000000000017941 */ /* 0x000fea0003800000 */
.L_x_41:
[----:B0----5:R-:W-:Y:S01]  /*3340*/  HADD2.F32 R12, -RZ, R16.H0_H0 ;  /* 0x20000010ff0c7230 */ /* 0x021fe20000004100 */
[----:B------:R-:W-:Y:S01]  /*3350*/  ISETP.GT.AND P1, PT, R0, 0x8, P1 ;  /* 0x000000080000780c */ /* 0x000fe20000f24270 */
[----:B------:R-:W-:Y:S03]  /*3360*/  BSSY B1, `(.L_x_43) ;  /* 0x0000007000017945 */ /* 0x000fe60003800000 */
[----:B--2---:R-:W-:-:S04]  /*3370*/  FMUL R3, R12, R23 ;  /* 0x000000170c037220 */ /* 0x004fc80000400000 */
[----:B------:R-:W-:-:S05]  /*3380*/  FFMA R3, R30, R22, R3 ;  /* 0x000000161e037223 */ /* 0x000fca0000000003 */
[----:B------:R-:W-:-:S05]  /*3390*/  F2FP.F16.F32.PACK_AB R3, RZ, R3 ;  /* 0x00000003ff03723e */ /* 0x000fca00000000ff */
[----:B------:R0:W-:Y:S01]  /*33a0*/  @P0 STG.E.U16 desc[UR56][R10.64+0x10], R3 ;  /* 0x000010030a000986 */ /* 0x0001e2000c101538 */
[----:B------:R-:W-:Y:S05]  /*33b0*/  @!P1 BRA `(.L_x_44) ;  /* 0x0000000000049947 */ /* 0x000fea0003800000 */
[----:B------:R2:W5:Y:S02]  /*33c0*/  LDG.E.LTC128B.U16 R16, desc[UR56][R8.64+0x12] ;  /* 0x0000123808107981 */ /* 0x000564000c1e1520 */
.L_x_44:
[----:B------:R-:W-:Y:S05]  /*33d0*/  BSYNC B1 ;  /* 0x0000000000017941 */ /* 0x000fea0003800000 */
.L_x_43:
        /* <DEDUP_REMOVED lines=10> */
.L_x_46:
[----:B------:R-:W-:Y:S05]  /*3480*/  BSYNC B1 ;  /* 0x0000000000017941 */ /* 0x000fea0003800000 */
.L_x_45:
[----:B0----5:R-:W-:Y:S01]  /*3490*/  HADD2.F32 R12, -RZ, R16.H0_H0 ;  /* 0x20000010ff0c7230 */ /* 0x021fe20000004100 */
        /* <DEDUP_REMOVED lines=9> */
.L_x_48:
[----:B------:R-:W-:Y:S05]  /*3530*/  BSYNC B1 ;  /* 0x0000000000017941 */ /* 0x000fea0003800000 */
.L_x_47:
        /* <DEDUP_REMOVED lines=9> */
.L_x_50:
[----:B------:R-:W-:Y:S05]  /*35d0*/  BSYNC B1 ;  /* 0x0000000000017941 */ /* 0x000fea0003800000 */
.L_x_49:
[----:B0----5:R-:W-:Y:S01]  /*35e0*/  HADD2.F32 R12, -RZ, R16.H0_H0 ;  /* 0x20000010ff0c7230 */ /* 0x021fe20000004100 */
        /* <DEDUP_REMOVED lines=8> */
.L_x_52:
[----:B------:R-:W-:Y:S05]  /*3670*/  BSYNC B1 ;  /* 0x0000000000017941 */ /* 0x000fea0003800000 */
.L_x_51:
        /* <DEDUP_REMOVED lines=10> */
.L_x_54:
[----:B------:R-:W-:Y:S05]  /*3720*/  BSYNC B1 ;  /* 0x0000000000017941 */ /* 0x000fea0003800000 */
.L_x_53:
        /* <DEDUP_REMOVED lines=10> */
.L_x_56:
[----:B------:R-:W-:Y:S05]  /*37d0*/  BSYNC B1 ;  /* 0x0000000000017941 */ /* 0x000fea0003800000 */
.L_x_55:
[----:B01--45:R-:W-:Y:S01]  /*37e0*/  HADD2.F32 R6, -RZ, R16.H0_H0 ;  /* 0x20000010ff067230 */ /* 0x033fe20000004100 */
        /* <DEDUP_REMOVED lines=8> */
.L_x_58:
[----:B------:R-:W-:Y:S05]  /*3870*/  BSYNC B1 ;  /* 0x0000000000017941 */ /* 0x000fea0003800000 */
.L_x_57:
[----:B0----5:R-:W-:Y:S01]  /*3880*/  HADD2.F32 R4, -RZ, R16.H0_H0 ;  /* 0x20000010ff047230 */ /* 0x021fe20000004100 */
[----:B------:R-:W-:Y:S01]  /*3890*/  ISETP.GT.AND P1, PT, R0, 0x8, P1 ;  /* 0x000000080000780c */ /* 0x000fe20000f24270 */
[----:B------:R-:W-:Y:S01]  /*38a0*/  @P0 IMAD.MOV.U32 R5, RZ, RZ, R11 ;  /* 0x000000ffff050224 */ /* 0x000fe200078e000b */
[----:B------:R-:W-:Y:S02]  /*38b0*/  BSSY B1, `(.L_x_59) ;  /* 0x0000008000017945 */ /* 0x000fe40003800000 */
[----:B------:R-:W-:Y:S01]  /*38c0*/  FMUL R3, R4, R23 ;  /* 0x0000001704037220 */ /* 0x000fe20000400000 */
[----:B------:R-:W-:-:S03]  /*38d0*/  @P0 IMAD.MOV.U32 R4, RZ, RZ, R10 ;  /* 0x000000ffff040224 */ /* 0x000fc600078e000a */
[----:B------:R-:W-:-:S05]  /*38e0*/  FFMA R3, R38, R22, R3 ;  /* 0x0000001626037223 */ /* 0x000fca0000000003 */
[----:B------:R-:W-:-:S05]  /*38f0*/  F2FP.F16.F32.PACK_AB R3, RZ, R3 ;  /* 0x00000003ff03723e */ /* 0x000fca00000000ff */
[----:B------:R0:W-:Y:S01]  /*3900*/  @P0 STG.E.U16 desc[UR56][R4.64+0x30], R3 ;  /* 0x0000300304000986 */ /* 0x0001e2000c101538 */
[----:B------:R-:W-:Y:S05]  /*3910*/  @!P1 BRA `(.L_x_60) ;  /* 0x0000000000049947 */ /* 0x000fea0003800000 */
[----:B------:R4:W5:Y:S02]  /*3920*/  LDG.E.LTC128B.U16 R16, desc[UR56][R8.64+0x32] ;  /* 0x0000323808107981 */ /* 0x000964000c1e1520 */
.L_x_60:
[----:B------:R-:W-:Y:S05]  /*3930*/  BSYNC B1 ;  /* 0x0000000000017941 */ /* 0x000fea0003800000 */
.L_x_59:
[----:B------:R-:W-:Y:S05]  /*3940*/  @!P1 BRA `(.L_x_61) ;  /* 0x0000000400509947 */ /* 0x000fea0003800000 */
[----:B-----5:R-:W-:-:S05]  /*3950*/  HADD2.F32 R16, -RZ, R16.H0_H0 ;  /* 0x20000010ff107230 */ /* 0x020fca0000004100 */
[----:B------:R-:W-:-:S04]  /*3960*/  FMUL R16, R16, R23 ;  /* 0x0000001710107220 */ /* 0x000fc80000400000 */
[----:B------:R-:W-:-:S05]  /*3970*/  FFMA R16, R39, R22, R16 ;  /* 0x0000001627107223 */ /* 0x000fca0000000010 */
[----:B------:R-:W-:-:S05]  /*3980*/  F2FP.F16.F32.PACK_AB R16, RZ, R16 ;  /* 0x00000010ff10723e */ /* 0x000fca00000000ff */
[----:B------:R0:W-:Y:S01]  /*3990*/  STG.E.U16 desc[UR56][R10.64+0x32], R16 ;  /* 0x000032100a007986 */ /* 0x0001e2000c101538 */
[----:B------:R-:W-:Y:S05]  /*39a0*/  BRA `(.L_x_61) ;  /* 0x0000000400387947 */ /* 0x000fea0003800000 */
.L_x_32:
[----:B------:R-:W-:Y:S01]  /*39b0*/  ULDC.64 UR4, c[0x0][0x5c0] ;  /* 0x0001700000047ab9 */ /* 0x000fe20000000a00 */
[-C--:B------:R-:W-:Y:S01]  /*39c0*/  FMUL R24, R24, R22.reuse ;  /* 0x0000001618187220 */ /* 0x080fe20000400000 */
[----:B------:R-:W-:Y:S01]  /*39d0*/  LEA R4, P4, R20, UR4, 0x1 ;  /* 0x0000000414047c11 */ /* 0x000fe2000f8808ff */
[-C--:B------:R-:W-:Y:S01]  /*39e0*/  FMUL R25, R25, R22.reuse ;  /* 0x0000001619197220 */ /* 0x080fe20000400000 */
[----:B------:R-:W-:Y:S01]  /*39f0*/  ISETP.GT.AND P1, PT, R18, 0x1, PT ;  /* 0x000000011200780c */ /* 0x000fe20003f24270 */
[----:B------:R-:W-:Y:S01]  /*3a00*/  FMUL R26, R26, R22 ;  /* 0x000000161a1a7220 */ /* 0x000fe20000400000 */
[----:B------:R-:W-:Y:S01]  /*3a10*/  F2FP.F16.F32.PACK_AB R24, RZ, R24 ;  /* 0x00000018ff18723e */ /* 0x000fe200000000ff */
[-C--:B------:R-:W-:Y:S01]  /*3a20*/  FMUL R27, R27, R22.reuse ;  /* 0x000000161b1b7220 */ /* 0x080fe20000400000 */
[----:B------:R-:W-:Y:S01]  /*3a30*/  LEA.HI.X R5, R20, UR5, R59, 0x1, P4 ;  /* 0x0000000514057c11 */ /* 0x000fe2000a0f0c3b */
[-C--:B------:R-:W-:Y:S01]  /*3a40*/  FMUL R28, R28, R22.reuse ;  /* 0x000000161c1c7220 */ /* 0x080fe20000400000 */
[----:B------:R-:W-:Y:S01]  /*3a50*/  SHF.L.U64.HI R3, R44, 0x1, R45 ;  /* 0x000000012c037819 */ /* 0x000fe2000001022d */
[----:B------:R-:W-:Y:S01]  /*3a60*/  FMUL R29, R29, R22 ;  /* 0x000000161d1d7220 */ /* 0x000fe20000400000 */
[----:B------:R-:W-:Y:S01]  /*3a70*/  ISETP.GT.AND P5, PT, R18, 0x8, PT ;  /* 0x000000081200780c */ /* 0x000fe20003fa4270 */
[----:B------:R-:W-:Y:S01]  /*3a80*/  @P2 STG.E.U16 desc[UR56][R4.64], R24 ;  /* 0x0000001804002986 */ /* 0x000fe2000c101538 */
[----:B------:R-:W-:Y:S01]  /*3a90*/  LEA R6, P2, R44, R4, 0x1 ;  /* 0x000000042c067211 */ /* 0x000fe200078408ff */
[-C--:B------:R-:W-:Y:S01]  /*3aa0*/  FMUL R30, R30, R22.reuse ;  /* 0x000000161e1e7220 */ /* 0x080fe20000400000 */
[----:B------:R-:W-:Y:S01]  /*3ab0*/  ISETP.GT.AND P3, PT, R0, RZ, P1 ;  /* 0x000000ff0000720c */ /* 0x000fe20000f64270 */
[-C--:B------:R-:W-:Y:S01]  /*3ac0*/  FMUL R31, R31, R22.reuse ;  /* 0x000000161f1f7220 */ /* 0x080fe20000400000 */
[----:B------:R-:W-:Y:S01]  /*3ad0*/  ISETP.GT.AND P4, PT, R18, 0x9, PT ;  /* 0x000000091200780c */ /* 0x000fe20003f84270 */
[----:B------:R-:W-:Y:S01]  /*3ae0*/  IMAD.X R7, R3, 0x1, R5, P2 ;  /* 0x0000000103077824 */ /* 0x000fe200010e0605 */
[----:B------:R-:W-:Y:S01]  /*3af0*/  ISETP.GT.AND P0, PT, R0, 0x8, P0 ;  /* 0x000000080000780c */ /* 0x000fe20000704270 */
[-C--:B------:R-:W-:Y:S01]  /*3b00*/  FMUL R32, R32, R22.reuse ;  /* 0x0000001620207220 */ /* 0x080fe20000400000 */
[C---:B------:R-:W-:Y:S01]  /*3b10*/  ISETP.GT.AND P1, PT, R0.reuse, 0x8, P1 ;  /* 0x000000080000780c */ /* 0x040fe20000f24270 */
[-C--:B------:R-:W-:Y:S01]  /*3b20*/  FMUL R33, R33, R22.reuse ;  /* 0x0000001621217220 */ /* 0x080fe20000400000 */
[----:B------:R-:W-:Y:S01]  /*3b30*/  ISETP.GT.AND P2, PT, R0, RZ, P5 ;  /* 0x000000ff0000720c */ /* 0x000fe20002f44270 */
[-C--:B------:R-:W-:Y:S01]  /*3b40*/  FMUL R34, R34, R22.reuse ;  /* 0x0000001622227220 */ /* 0x080fe20000400000 */
[----:B------:R-:W-:Y:S01]  /*3b50*/  ISETP.GT.AND P6, PT, R0, RZ, P4 ;  /* 0x000000ff0000720c */ /* 0x000fe200027c4270 */
[-C--:B------:R-:W-:Y:S01]  /*3b60*/  FMUL R35, R35, R22.reuse ;  /* 0x0000001623237220 */ /* 0x080fe20000400000 */
[----:B------:R-:W-:Y:S01]  /*3b70*/  F2FP.F16.F32.PACK_AB R25, RZ, R25 ;  /* 0x00000019ff19723e */ /* 0x000fe200000000ff */
[----:B------:R-:W-:Y:S01]  /*3b80*/  FMUL R36, R36, R22 ;  /* 0x0000001624247220 */ /* 0x000fe20000400000 */
[----:B------:R-:W-:Y:S01]  /*3b90*/  F2FP.F16.F32.PACK_AB R26, RZ, R26 ;  /* 0x0000001aff1a723e */ /* 0x000fe200000000ff */
[----:B------:R-:W-:Y:S01]  /*3ba0*/  FMUL R37, R37, R22 ;  /* 0x0000001625257220 */ /* 0x000fe20000400000 */
[----:B------:R-:W-:Y:S01]  /*3bb0*/  F2FP.F16.F32.PACK_AB R27, RZ, R27 ;  /* 0x0000001bff1b723e */ /* 0x000fe200000000ff */
[----:B------:R-:W-:Y:S01]  /*3bc0*/  @P3 STG.E.U16 desc[UR56][R4.64+0x2], R25 ;  /* 0x0000021904003986 */ /* 0x000fe2000c101538 */
[----:B------:R-:W-:Y:S01]  /*3bd0*/  F2FP.F16.F32.PACK_AB R28, RZ, R28 ;  /* 0x0000001cff1c723e */ /* 0x000fe200000000ff */
[-C--:B------:R-:W-:Y:S01]  /*3be0*/  FMUL R38, R38, R22.reuse ;  /* 0x0000001626267220 */ /* 0x080fe20000400000 */
[----:B------:R-:W-:Y:S01]  /*3bf0*/  F2FP.F16.F32.PACK_AB R29, RZ, R29 ;  /* 0x0000001dff1d723e */ /* 0x000fe200000000ff */
[----:B------:R-:W-:Y:S01]  /*3c00*/  @P0 STG.E.U16 desc[UR56][R6.64], R26 ;  /* 0x0000001a06000986 */ /* 0x000fe2000c101538 */
[----:B------:R-:W-:Y:S01]  /*3c10*/  ISETP.GT.AND P5, PT, R0, 0x8, P5 ;  /* 0x000000080000780c */ /* 0x000fe20002fa4270 */
[----:B------:R-:W-:Y:S01]  /*3c20*/  FMUL R39, R39, R22 ;  /* 0x0000001627277220 */ /* 0x000fe20000400000 */
[----:B------:R-:W-:Y:S01]  /*3c30*/  ISETP.GT.AND P3, PT, R18, 0x10, PT ;  /* 0x000000101200780c */ /* 0x000fe20003f64270 */
[----:B------:R-:W-:Y:S01]  /*3c40*/  @P1 STG.E.U16 desc[UR56][R6.64+0x2], R27 ;  /* 0x0000021b06001986 */ /* 0x000fe2000c101538 */
[----:B------:R-:W-:-:S02]  /*3c50*/  ISETP.GT.AND P4, PT, R0, 0x8, P4 ;  /* 0x000000080000780c */ /* 0x000fc40002784270 */
[----:B------:R-:W-:Y:S01]  /*3c60*/  F2FP.F16.F32.PACK_AB R30, RZ, R30 ;  /* 0x0000001eff1e723e */ /* 0x000fe200000000ff */
[----:B------:R-:W-:Y:S01]  /*3c70*/  @P2 STG.E.U16 desc[UR56][R4.64+0x10], R28 ;  /* 0x0000101c04002986 */ /* 0x000fe2000c101538 */
[----:B------:R-:W-:Y:S02]  /*3c80*/  F2FP.F16.F32.PACK_AB R31, RZ, R31 ;  /* 0x0000001fff1f723e */ /* 0x000fe400000000ff */
[----:B------:R-:W-:Y:S01]  /*3c90*/  ISETP.GT.AND P2, PT, R18, 0x11, PT ;  /* 0x000000111200780c */ /* 0x000fe20003f44270 */
[----:B------:R-:W-:Y:S01]  /*3ca0*/  @P6 STG.E.U16 desc[UR56][R4.64+0x12], R29 ;  /* 0x0000121d04006986 */ /* 0x000fe2000c101538 */
[----:B------:R-:W-:Y:S02]  /*3cb0*/  ISETP.GT.AND P6, PT, R0, RZ, P3 ;  /* 0x000000ff0000720c */ /* 0x000fe40001fc4270 */
[----:B------:R-:W-:Y:S01]  /*3cc0*/  F2FP.F16.F32.PACK_AB R32, RZ, R32 ;  /* 0x00000020ff20723e */ /* 0x000fe200000000ff */
[----:B------:R-:W-:Y:S01]  /*3cd0*/  @P5 STG.E.U16 desc[UR56][R6.64+0x10], R30 ;  /* 0x0000101e06005986 */ /* 0x000fe2000c101538 */
[----:B------:R-:W-:-:S02]  /*3ce0*/  ISETP.GT.AND P1, PT, R18, 0x18, PT ;  /* 0x000000181200780c */ /* 0x000fc40003f24270 */
[----:B------:R-:W-:Y:S01]  /*3cf0*/  ISETP.GT.AND P0, PT, R18, 0x19, PT ;  /* 0x000000191200780c */ /* 0x000fe20003f04270 */
[----:B------:R-:W-:Y:S01]  /*3d00*/  @P4 STG.E.U16 desc[UR56][R6.64+0x12], R31 ;  /* 0x0000121f06004986 */ /* 0x000fe2000c101538 */
[C---:B------:R-:W-:Y:S02]  /*3d10*/  ISETP.GT.AND P4, PT, R0.reuse, RZ, P2 ;  /* 0x000000ff0000720c */ /* 0x040fe40001784270 */
[C---:B------:R-:W-:Y:S02]  /*3d20*/  ISETP.GT.AND P3, PT, R0.reuse, 0x8, P3 ;  /* 0x000000080000780c */ /* 0x040fe40001f64270 */
[C---:B------:R-:W-:Y:S01]  /*3d30*/  ISETP.GT.AND P2, PT, R0.reuse, 0x8, P2 ;  /* 0x000000080000780c */ /* 0x040fe20001744270 */
[----:B------:R-:W-:Y:S01]  /*3d40*/  @P6 STG.E.U16 desc[UR56][R4.64+0x20], R32 ;  /* 0x0000202004006986 */ /* 0x000fe2000c101538 */
[C---:B------:R-:W-:Y:S02]  /*3d50*/  ISETP.GT.AND P5, PT, R0.reuse, RZ, P1 ;  /* 0x000000ff0000720c */ /* 0x040fe40000fa4270 */
[----:B------:R-:W-:-:S02]  /*3d60*/  ISETP.GT.AND P6, PT, R0, RZ, P0 ;  /* 0x000000ff0000720c */ /* 0x000fc400007c4270 */
[C---:B------:R-:W-:Y:S02]  /*3d70*/  ISETP.GT.AND P1, PT, R0.reuse, 0x8, P1 ;  /* 0x000000080000780c */ /* 0x040fe40000f24270 */
[----:B------:R-:W-:Y:S02]  /*3d80*/  F2FP.F16.F32.PACK_AB R33, RZ, R33 ;  /* 0x00000021ff21723e */ /* 0x000fe400000000ff */
[----:B------:R-:W-:Y:S02]  /*3d90*/  F2FP.F16.F32.PACK_AB R34, RZ, R34 ;  /* 0x00000022ff22723e */ /* 0x000fe400000000ff */
[----:B------:R-:W-:Y:S01]  /*3da0*/  F2FP.F16.F32.PACK_AB R35, RZ, R35 ;  /* 0x00000023ff23723e */ /* 0x000fe200000000ff */
[----:B------:R-:W-:Y:S01]  /*3db0*/  @P4 STG.E.U16 desc[UR56][R4.64+0x22], R33 ;  /* 0x0000222104004986 */ /* 0x000fe2000c101538 */
[----:B------:R-:W-:Y:S02]  /*3dc0*/  ISETP.GT.AND P0, PT, R0, 0x8, P0 ;  /* 0x000000080000780c */ /* 0x000fe40000704270 */
[----:B------:R-:W-:Y:S01]  /*3dd0*/  F2FP.F16.F32.PACK_AB R36, RZ, R36 ;  /* 0x00000024ff24723e */ /* 0x000fe200000000ff */
[----:B------:R-:W-:Y:S01]  /*3de0*/  @P3 STG.E.U16 desc[UR56][R6.64+0x20], R34 ;  /* 0x0000202206003986 */ /* 0x000fe2000c101538 */
[----:B------:R-:W-:-:S02]  /*3df0*/  F2FP.F16.F32.PACK_AB R37, RZ, R37 ;  /* 0x00000025ff25723e */ /* 0x000fc400000000ff */
[----:B------:R-:W-:Y:S01]  /*3e00*/  F2FP.F16.F32.PACK_AB R38, RZ, R38 ;  /* 0x00000026ff26723e */ /* 0x000fe200000000ff */
[----:B------:R-:W-:Y:S01]  /*3e10*/  @P2 STG.E.U16 desc[UR56][R6.64+0x22], R35 ;  /* 0x0000222306002986 */ /* 0x000fe2000c101538 */
[----:B------:R-:W-:-:S03]  /*3e20*/  F2FP.F16.F32.PACK_AB R39, RZ, R39 ;  /* 0x00000027ff27723e */ /* 0x000fc600000000ff */
[----:B------:R-:W-:Y:S04]  /*3e30*/  @P5 STG.E.U16 desc[UR56][R4.64+0x30], R36 ;  /* 0x0000302404005986 */ /* 0x000fe8000c101538 */
[----:B------:R0:W-:Y:S02]  /*3e40*/  @P6 STG.E.U16 desc[UR56][R4.64+0x32], R37 ;  /* 0x0000322504006986 */ /* 0x0001e4000c101538 */
[----:B0-----:R-:W-:Y:S02]  /*3e50*/  @P1 IMAD.MOV.U32 R4, RZ, RZ, R6 ;  /* 0x000000ffff041224 */ /* 0x001fe400078e0006 */
[----:B------:R-:W-:-:S05]  /*3e60*/  @P1 IMAD.MOV.U32 R5, RZ, RZ, R7 ;  /* 0x000000ffff051224 */ /* 0x000fca00078e0007 */
[----:B------:R0:W-:Y:S04]  /*3e70*/  @P1 STG.E.U16 desc[UR56][R4.64+0x30], R38 ;  /* 0x0000302604001986 */ /* 0x0001e8000c101538 */
[----:B------:R0:W-:Y:S02]  /*3e80*/  @P0 STG.E.U16 desc[UR56][R6.64+0x32], R39 ;  /* 0x0000322706000986 */ /* 0x0001e4000c101538 */
.L_x_61:
[----:B------:R-:W-:Y:S05]  /*3e90*/  BSYNC B0 ;  /* 0x0000000000007941 */ /* 0x000fea0003800000 */
.L_x_31:
[----:B0-----:R-:W-:Y:S01]  /*3ea0*/  IMAD.U32 R4, RZ, RZ, UR54 ;  /* 0x00000036ff047e24 */ /* 0x001fe2000f8e00ff */
[----:B------:R-:W-:Y:S01]  /*3eb0*/  ULDC.64 UR4, c[0x0][0x650] ;  /* 0x0001940000047ab9 */ /* 0x000fe20000000a00 */
[----:B------:R-:W-:Y:S01]  /*3ec0*/  IMAD.U32 R5, RZ, RZ, UR55 ;  /* 0x00000037ff057e24 */ /* 0x000fe2000f8e00ff */
[----:B------:R0:W-:Y:S01]  /*3ed0*/  SYNCS.ARRIVE.TRANS64.A1T0 RZ, [R48+UR52], RZ ;  /* 0x000000ff30ff79a7 */ /* 0x0001e20008100034 */
[----:B------:R-:W-:Y:S01]  /*3ee0*/  PRMT R0, RZ, 0x7610, R0 ;  /* 0x00007610ff007816 */ /* 0x000fe20000000000 */
[----:B------:R-:W-:Y:S01]  /*3ef0*/  IMAD.MOV.U32 R18, RZ, RZ, -0x1 ;  /* 0xffffffffff127424 */ /* 0x000fe200078e00ff */
[----:B------:R-:W-:Y:S01]  /*3f00*/  LEA R2, P0, R4, R2, 0x1 ;  /* 0x0000000204027211 */ /* 0x000fe200078008ff */
[----:B-----5:R-:W-:Y:S02]  /*3f10*/  IMAD.MOV.U32 R16, RZ, RZ, -0x1 ;  /* 0xffffffffff107424 */ /* 0x020fe400078e00ff */
[----:B------:R-:W-:Y:S01]  /*3f20*/  IMAD.MOV.U32 R17, RZ, RZ, -0x1 ;  /* 0xffffffffff117424 */ /* 0x000fe200078e00ff */
[----:B------:R-:W-:-:S02]  /*3f30*/  IADD3.X R19, R19, UR36, RZ, P0, !PT ;  /* 0x0000002413137c10 */ /* 0x000fc400087fe4ff */
[----:B------:R-:W-:-:S04]  /*3f40*/  ISETP.GE.U32.AND P0, PT, R2, UR4, PT ;  /* 0x0000000402007c0c */ /* 0x000fc8000bf06070 */
[----:B------:R-:W-:-:S13]  /*3f50*/  ISETP.GE.U32.AND.EX P0, PT, R19, UR5, PT, P0 ;  /* 0x0000000513007c0c */ /* 0x000fda000bf06100 */
[----:B0-----:R-:W-:Y:S05]  /*3f60*/  @P0 BRA `(.L_x_62) ;  /* 0x0000000400700947 */ /* 0x001fea0003800000 */
[----:B------:R-:W0:Y:S01]  /*3f70*/  S2UR UR6, SR_CTAID.X ;  /* 0x00000000000679c3 */ /* 0x000e220000002500 */
[----:B------:R-:W-:Y:S01]  /*3f80*/  ULDC.64 UR4, c[0x0][0x628] ;  /* 0x00018a0000047ab9 */ /* 0x000fe20000000a00 */
[----:B------:R-:W-:Y:S01]  /*3f90*/  ULDC UR7, c[0x0][0x150] ;  /* 0x0000540000077ab9 */ /* 0x000fe20000000800 */
[----:B------:R-:W-:Y:S01]  /*3fa0*/  ISETP.NE.U32.AND P0, PT, RZ, UR4, PT ;  /* 0x00000004ff007c0c */ /* 0x000fe2000bf05070 */
[----:B------:R-:W-:Y:S01]  /*3fb0*/  ULDC UR15, c[0x0][0x630] ;  /* 0x00018c00000f7ab9 */ /* 0x000fe20000000800 */
[C---:B------:R-:W-:Y:S02]  /*3fc0*/  R2UR UR16, R2.reuse ;  /* 0x00000000021072ca */ /* 0x040fe400000e0000 */
[----:B------:R-:W-:Y:S01]  /*3fd0*/  ISETP.NE.AND.EX P0, PT, RZ, UR5, PT, P0 ;  /* 0x00000005ff007c0c */ /* 0x000fe2000bf05300 */
[----:B------:R-:W5:Y:S01]  /*3fe0*/  S2UR UR17, SR_CTAID.Y ;  /* 0x00000000001179c3 */ /* 0x000f620000002600 */
[----:B------:R-:W-:Y:S02]  /*3ff0*/  R2UR UR12, R2 ;  /* 0x00000000020c72ca */ /* 0x000fe400000e0000 */
[----:B------:R-:W-:-:S02]  /*4000*/  R2UR UR13, R19 ;  /* 0x00000000130d72ca */ /* 0x000fc400000e0000 */
[----:B0-----:R-:W-:-:S05]  /*4010*/  I2FP.F32.U32 R0, UR6 ;  /* 0x0000000600007c45 */ /* 0x001fca0008201000 */
[----:B------:R-:W-:Y:S01]  /*4020*/  FMUL R0, R0, UR7 ;  /* 0x0000000700007c20 */ /* 0x000fe20008400000 */
[----:B------:R-:W-:Y:S01]  /*4030*/  ULDC UR7, c[0x0][0x154] ;  /* 0x0000550000077ab9 */ /* 0x000fe20000000800 */
[----:B-----5:R-:W-:-:S04]  /*4040*/  I2FP.F32.U32 R3, UR17 ;  /* 0x0000001100037c45 */ /* 0x020fc80008201000 */
[----:B------:R-:W0:Y:S01]  /*4050*/  F2I.U32.TRUNC.NTZ R0, R0 ;  /* 0x0000000000007305 */ /* 0x000e22000020f000 */
[----:B------:R-:W-:Y:S01]  /*4060*/  FMUL R3, R3, UR7 ;  /* 0x0000000703037c20 */ /* 0x000fe20008400000 */
[----:B------:R-:W-:Y:S06]  /*4070*/  @!P0 BRA `(.L_x_63) ;  /* 0x0000000000308947 */ /* 0x000fec0003800000 */
        /* <DEDUP_REMOVED lines=12> */
.L_x_63:
[----:B------:R-:W-:Y:S01]  /*4140*/  USHF.R.U64 UR8, UR12, UR15, UR13 ;  /* 0x0000000f0c087299 */ /* 0x000fe2000800120d */
[----:B------:R-:W-:Y:S01]  /*4150*/  R2UR UR5, R19 ;  /* 0x00000000130572ca */ /* 0x000fe200000e0000 */
[----:B------:R-:W-:Y:S01]  /*4160*/  USHF.R.U32.HI UR4, URZ, UR15, UR13 ;  /* 0x0000000f3f047299 */ /* 0x000fe2000801160d */
[----:B------:R-:W5:Y:S01]  /*4170*/  F2I.U32.TRUNC.NTZ R3, R3 ;  /* 0x0000000300037305 */ /* 0x000f62000020f000 */
[----:B------:R-:W-:Y:S01]  /*4180*/  UIADD3 UR9, UP0, URZ, -UR8, URZ ;  /* 0x800000083f097290 */ /* 0x000fe2000ff1e03f */
[----:B------:R-:W-:Y:S01]  /*4190*/  ULDC.64 UR10, c[0x0][0x620] ;  /* 0x00018800000a7ab9 */ /* 0x000fe20000000a00 */
[----:B------:R-:W-:Y:S02]  /*41a0*/  ULDC UR13, c[0x0][0x608] ;  /* 0x00018200000d7ab9 */ /* 0x000fe40000000800 */
[----:B------:R-:W-:Y:S01]  /*41b0*/  UIADD3.X UR4, URZ, ~UR4, URZ, UP0, !UPT ;  /* 0x800000043f047290 */ /* 0x000fe200087fe43f */
[----:B------:R-:W-:Y:S01]  /*41c0*/  ULDC UR22, c[0x0][0x148] ;  /* 0x0000520000167ab9 */ /* 0x000fe20000000800 */
[----:B------:R-:W-:-:S02]  /*41d0*/  ULDC UR20, c[0x0][0x648] ;  /* 0x0001920000147ab9 */ /* 0x000fc40000000800 */
[----:B------:R-:W-:Y:S01]  /*41e0*/  UIMAD UR7, UR4, UR10, URZ ;  /* 0x0000000a040772a4 */ /* 0x000fe2000f8e023f */
[----:B------:R-:W-:Y:S02]  /*41f0*/  ULDC UR21, c[0x0][0x638] ;  /* 0x00018e0000157ab9 */ /* 0x000fe40000000800 */
[----:B------:R-:W-:Y:S01]  /*4200*/  UMOV UR4, UR16 ;  /* 0x0000001000047c82 */ /* 0x000fe20008000000 */
[----:B------:R-:W-:Y:S02]  /*4210*/  UIMAD UR7, UR9, UR11, UR7 ;  /* 0x0000000b090772a4 */ /* 0x000fe4000f8e0207 */
[----:B------:R-:W-:Y:S01]  /*4220*/  UIMAD.WIDE.U32 UR4, UR9, UR10, UR4 ;  /* 0x0000000a090472a5 */ /* 0x000fe2000f8e0004 */
[----:B0-----:R-:W-:Y:S01]  /*4230*/  R2UR UR10, R0 ;  /* 0x00000000000a72ca */ /* 0x001fe200000e0000 */
[----:B------:R-:W-:Y:S01]  /*4240*/  ULDC UR16, c[0x0][0x658] ;  /* 0x0001960000107ab9 */ /* 0x000fe20000000800 */
[----:B-----5:R-:W-:Y:S01]  /*4250*/  R2UR UR12, R3 ;  /* 0x00000000030c72ca */ /* 0x020fe200000e0000 */
[----:B------:R-:W-:Y:S01]  /*4260*/  UIADD3 UR7, UR5, UR7, URZ ;  /* 0x0000000705077290 */ /* 0x000fe2000fffe03f */
[----:B------:R-:W-:-:S02]  /*4270*/  ULDC UR11, c[0x0][0x144] ;  /* 0x00005100000b7ab9 */ /* 0x000fc40000000800 */
[----:B------:R-:W-:Y:S02]  /*4280*/  ULDC UR5, c[0x0][0x618] ;  /* 0x0001860000057ab9 */ /* 0x000fe40000000800 */
[----:B------:R-:W-:Y:S02]  /*4290*/  USHF.R.U64 UR9, UR4, UR5, UR7 ;  /* 0x0000000504097299 */ /* 0x000fe40008001207 */
[----:B------:R-:W-:-:S03]  /*42a0*/  USHF.R.U32.HI UR7, URZ, UR5, UR7 ;  /* 0x000000053f077299 */ /* 0x000fc60008011607 */
[----:B------:R-:W-:Y:S01]  /*42b0*/  ULDC.64 UR4, c[0x0][0x640] ;  /* 0x0001900000047ab9 */ /* 0x000fe20000000a00 */
[----:B------:R-:W-:Y:S01]  /*42c0*/  USHF.R.U64 UR15, UR9, UR13, UR7 ;  /* 0x0000000d090f7299 */ /* 0x000fe20008001207 */
[----:B------:R-:W-:Y:S01]  /*42d0*/  ISETP.NE.U32.AND P0, PT, RZ, UR4, PT ;  /* 0x00000004ff007c0c */ /* 0x000fe2000bf05070 */
[----:B------:R-:W-:Y:S02]  /*42e0*/  USHF.R.U32.HI UR7, URZ, UR13, UR7 ;  /* 0x0000000d3f077299 */ /* 0x000fe40008011607 */
[----:B------:R-:W-:Y:S01]  /*42f0*/  UIADD3 UR10, -UR10, URZ, URZ ;  /* 0x0000003f0a0a7290 */ /* 0x000fe2000fffe13f */
[----:B------:R-:W-:Y:S01]  /*4300*/  ISETP.NE.AND.EX P0, PT, RZ, UR5, PT, P0 ;  /* 0x00000005ff007c0c */ /* 0x000fe2000bf05300 */
[----:B------:R-:W-:Y:S02]  /*4310*/  USHF.R.U64 UR14, UR15, UR16, UR7 ;  /* 0x000000100f0e7299 */ /* 0x000fe40008001207 */
[----:B------:R-:W-:Y:S02]  /*4320*/  UIADD3 UR18, -UR12, URZ, URZ ;  /* 0x0000003f0c127290 */ /* 0x000fe4000fffe13f */
[----:B------:R-:W-:-:S02]  /*4330*/  USHF.R.U32.HI UR13, URZ, UR16, UR7 ;  /* 0x000000103f0d7299 */ /* 0x000fc40008011607 */
[----:B------:R-:W-:Y:S01]  /*4340*/  UIMAD UR19, UR11, UR10, UR6 ;  /* 0x0000000a0b1372a4 */ /* 0x000fe2000f8e0206 */
[----:B------:R-:W-:-:S05]  /*4350*/  UMOV UR12, UR14 ;  /* 0x0000000e000c7c82 */ /* 0x000fca0008000000 */
[----:B------:R-:W-:Y:S06]  /*4360*/  @!P0 BRA `(.L_x_64) ;  /* 0x0000000000288947 */ /* 0x000fec0003800000 */
        /* <DEDUP_REMOVED lines=10> */
.L_x_64:
[----:B------:R-:W-:Y:S01]  /*4410*/  UISETP.NE.AND UP0, UPT, UR45, URZ, UPT ;  /* 0x0000003f2d00728c */ /* 0x000fe2000bf05270 */
[----:B------:R-:W-:Y:S01]  /*4420*/  IMAD.MOV.U32 R0, RZ, RZ, 0x1 ;  /* 0x00000001ff007424 */ /* 0x000fe200078e00ff */
[----:B------:R-:W-:Y:S01]  /*4430*/  USHF.R.U64 UR4, UR12, UR20, UR13 ;  /* 0x000000140c047299 */ /* 0x000fe2000800120d */
[----:B------:R-:W-:Y:S01]  /*4440*/  IMAD.U32 R17, RZ, RZ, UR8 ;  /* 0x00000008ff117e24 */ /* 0x000fe2000f8e00ff */
[----:B------:R-:W-:Y:S02]  /*4450*/  ULOP3.LUT UR15, UR15, UR44, URZ, 0xc0, !UPT ;  /* 0x0000002c0f0f7292 */ /* 0x000fe4000f8ec03f */
[----:B------:R-:W-:Y:S02]  /*4460*/  UIADD3 UR5, -UR4, URZ, URZ ;  /* 0x0000003f04057290 */ /* 0x000fe4000fffe13f */
[----:B------:R-:W-:Y:S02]  /*4470*/  ULOP3.LUT UR9, UR9, UR41, URZ, 0xc0, !UPT ;  /* 0x0000002909097292 */ /* 0x000fe4000f8ec03f */
[----:B------:R-:W-:-:S02]  /*4480*/  UIMAD UR4, UR42, UR4, UR15 ;  /* 0x000000042a0472a4 */ /* 0x000fc4000f8e020f */
[----:B------:R-:W-:Y:S02]  /*4490*/  @UP0 UIMAD UR19, UR22, UR18, UR17 ;  /* 0x00000012161302a4 */ /* 0x000fe4000f8e0211 */
[----:B------:R-:W-:Y:S01]  /*44a0*/  UIMAD UR14, UR5, UR21, UR14 ;  /* 0x00000015050e72a4 */ /* 0x000fe2000f8e020e */
[----:B------:R-:W-:Y:S02]  /*44b0*/  ULDC UR6, c[0x0][0x600] ;  /* 0x0001800000067ab9 */ /* 0x000fe40000000800 */
[----:B------:R-:W-:Y:S01]  /*44c0*/  ULDC UR5, c[0x0][0x610] ;  /* 0x0001840000057ab9 */ /* 0x000fe20000000800 */
[----:B------:R-:W-:Y:S02]  /*44d0*/  UIMAD UR14, UR14, UR6, UR9 ;  /* 0x000000060e0e72a4 */ /* 0x000fe4000f8e0209 */
[----:B------:R-:W-:-:S04]  /*44e0*/  UIMAD UR4, UR4, UR5, UR19 ;  /* 0x00000005040472a4 */ /* 0x000fc8000f8e0213 */
[----:B------:R-:W-:Y:S02]  /*44f0*/  USEL UR5, UR14, UR4, !UP0 ;  /* 0x000000040e057287 */ /* 0x000fe4000c000000 */
[----:B------:R-:W-:-:S04]  /*4500*/  USEL UR4, UR4, UR14, !UP0 ;  /* 0x0000000e04047287 */ /* 0x000fc8000c000000 */
[----:B------:R-:W-:Y:S02]  /*4510*/  IMAD.U32 R16, RZ, RZ, UR5 ;  /* 0x00000005ff107e24 */ /* 0x000fe4000f8e00ff */
[----:B------:R-:W-:-:S07]  /*4520*/  IMAD.U32 R18, RZ, RZ, UR4 ;  /* 0x00000004ff127e24 */ /* 0x000fce000f8e00ff */
.L_x_62:
[----:B------:R-:W-:Y:S01]  /*4530*/  UIADD3 UR43, UR49, UR43, URZ ;  /* 0x0000002b312b7290 */ /* 0x000fe2000fffe03f */
[----:B------:R-:W-:Y:S02]  /*4540*/  LOP3.LUT P0, RZ, R0, 0xff, RZ, 0xc0, !PT ;  /* 0x000000ff00ff7812 */ /* 0x000fe4000780c0ff */
[----:B------:R-:W-:Y:S01]  /*4550*/  LOP3.LUT R50, R50, 0x1, RZ, 0x3c, !PT ;  /* 0x0000000132327812 */ /* 0x000fe200078e3cff */
[----:B------:R-:W-:Y:S02]  /*4560*/  USHF.R.U32.HI UR4, URZ, 0x2, UR43 ;  /* 0x000000023f047899 */ /* 0x000fe4000801162b */
[----:B------:R-:W-:Y:S02]  /*4570*/  UISETP.GT.U32.AND UP0, UPT, UR43, 0x3, UPT ;  /* 0x000000032b00788c */ /* 0x000fe4000bf04070 */
[----:B------:R-:W-:Y:S02]  /*4580*/  ULOP3.LUT UR4, UR4, 0x1, URZ, 0xc0, !UPT ;  /* 0x0000000104047892 */ /* 0x000fe4000f8ec03f */
[----:B------:R-:W-:-:S02]  /*4590*/  UISETP.LT.U32.AND UP0, UPT, UR49, 0x4, UP0 ;  /* 0x000000043100788c */ /* 0x000fc40008701070 */
[----:B------:R-:W-:Y:S02]  /*45a0*/  UISETP.NE.U32.AND UP1, UPT, UR4, 0x1, UPT ;  /* 0x000000010400788c */ /* 0x000fe4000bf25070 */
[----:B------:R-:W-:Y:S02]  /*45b0*/  USEL UR5, URZ, 0x1, !UP0 ;  /* 0x000000013f057887 */ /* 0x000fe4000c000000 */
[----:B------:R-:W-:Y:S02]  /*45c0*/  UISETP.GT.U32.AND UP1, UPT, UR49, 0x3, !UP1 ;  /* 0x000000033100788c */ /* 0x000fe4000cf24070 */
[----:B------:R-:W-:Y:S02]  /*45d0*/  ULOP3.LUT UR43, UR43, 0x3, URZ, 0xc0, !UPT ;  /* 0x000000032b2b7892 */ /* 0x000fe4000f8ec03f */
[----:B------:R-:W-:-:S04]  /*45e0*/  USEL UR4, URZ, 0x1, !UP1 ;  /* 0x000000013f047887 */ /* 0x000fc8000c800000 */
[----:B------:R-:W-:Y:S01]  /*45f0*/  ULOP3.LUT UR46, UR4, UR46, UR5, 0x96, !UPT ;  /* 0x0000002e042e7292 */ /* 0x000fe2000f8e9605 */
[----:B------:R-:W-:Y:S11]  /*4600*/  @P0 BRA `(.L_x_65) ;  /* 0xffffffd000240947 */ /* 0x000ff6000383ffff */
[----:B------:R-:W-:Y:S05]  /*4610*/  EXIT ;  /* 0x000000000000794d */ /* 0x000fea0003800000 */
.L_x_12:
[----:B------:R-:W-:-:S08]  /*4620*/  ISETP.NE.AND P0, PT, RZ, UR8, PT ;  /* 0x00000008ff007c0c */ /* 0x000fd0000bf05270 */
[----:B-----5:R-:W0:-:S00]  /*4630*/  USETMAXREG.DEALLOC.CTAPOOL 0x28 ;  /* 0x00000028000079c8 */ /* 0x020e0000080e0500 */
[----:B------:R-:W-:Y:S05]  /*4640*/  @P0 EXIT ;  /* 0x000000000000094d */ /* 0x000fea0003800000 */
[----:B0-----:R-:W-:Y:S01]  /*4650*/  LOP3.LUT P0, RZ, R0, 0xff, RZ, 0xc0, !PT ;  /* 0x000000ff00ff7812 */ /* 0x001fe2000780c0ff */
[----:B------:R-:W-:Y:S02]  /*4660*/  IMAD.MOV.U32 R10, RZ, RZ, 0x1 ;  /* 0x00000001ff0a7424 */ /* 0x000fe400078e00ff */
[----:B------:R-:W-:-:S10]  /*4670*/  IMAD.MOV.U32 R0, RZ, RZ, RZ ;  /* 0x000000ffff007224 */ /* 0x000fd400078e00ff */
[----:B------:R-:W-:Y:S05]  /*4680*/  @!P0 BRA `(.L_x_66) ;  /* 0x0000000c00a88947 */ /* 0x000fea0003800000 */
[----:B------:R-:W-:Y:S01]  /*4690*/  LOP3.LUT P0, RZ, R4, 0x1f, RZ, 0xc0, !PT ;  /* 0x0000001f04ff7812 */ /* 0x000fe2000780c0ff */
[----:B------:R-:W-:Y:S01]  /*46a0*/  ULDC UR21, c[0x0][0x658] ;  /* 0x0001960000157ab9 */ /* 0x000fe20000000800 */
[----:B------:R-:W-:Y:S01]  /*46b0*/  UMOV UR4, 0xffffffff ;  /* 0xffffffff00047882 */ /* 0x000fe20000000000 */
[----:B------:R-:W-:Y:S01]  /*46c0*/  BSSY B0, `(.L_x_66) ;  /* 0x00000e6000007945 */ /* 0x000fe20003800000 */
[----:B------:R-:W-:Y:S01]  /*46d0*/  USHF.L.U32 UR4, UR4, UR21, URZ ;  /* 0x0000001504047299 */ /* 0x000fe2000800063f */
[C---:B------:R-:W-:Y:S01]  /*46e0*/  ISETP.NE.AND P3, PT, R3.reuse, RZ, PT ;  /* 0x000000ff0300720c */ /* 0x040fe20003f65270 */
[----:B------:R-:W-:Y:S01]  /*46f0*/  IMAD.MOV.U32 R11, RZ, RZ, 0x1 ;  /* 0x00000001ff0b7424 */ /* 0x000fe200078e00ff */
[----:B------:R-:W-:Y:S01]  /*4700*/  ISETP.NE.OR P0, PT, R3, RZ, !P0 ;  /* 0x000000ff0300720c */ /* 0x000fe20004705670 */
[----:B------:R-:W-:Y:S01]  /*4710*/  IMAD.MOV.U32 R10, RZ, RZ, 0x1 ;  /* 0x00000001ff0a7424 */ /* 0x000fe200078e00ff */
[----:B------:R-:W-:Y:S01]  /*4720*/  ULDC UR13, c[0x0][0x600] ;  /* 0x00018000000d7ab9 */ /* 0x000fe20000000800 */
[----:B------:R-:W-:Y:S01]  /*4730*/  IMAD.MOV.U32 R0, RZ, RZ, RZ ;  /* 0x000000ffff007224 */ /* 0x000fe200078e00ff */
[----:B------:R-:W-:Y:S01]  /*4740*/  UMOV UR5, 0x1 ;  /* 0x0000000100057882 */ /* 0x000fe20000000000 */
[----:B------:R-:W-:-:S02]  /*4750*/  UIADD3 UR23, UR38, 0x1, URZ ;  /* 0x0000000126177890 */ /* 0x000fc4000fffe03f */
[----:B------:R-:W-:Y:S02]  /*4760*/  ULOP3.LUT UR29, UR39, 0x2, URZ, 0xfc, !UPT ;  /* 0x00000002271d7892 */ /* 0x000fe4000f8efc3f */
[----:B------:R-:W-:Y:S02]  /*4770*/  UIADD3 UR13, UR13, -0x1, URZ ;  /* 0xffffffff0d0d7890 */ /* 0x000fe4000fffe03f */
[----:B------:R-:W-:Y:S02]  /*4780*/  USHF.L.U32 UR21, UR5, UR21, URZ ;  /* 0x0000001505157299 */ /* 0x000fe4000800063f */
[----:B------:R-:W-:Y:S01]  /*4790*/  ULOP3.LUT UR22, URZ, UR4, URZ, 0x33, !UPT ;  /* 0x000000043f167292 */ /* 0x000fe2000f8e333f */
[----:B------:R-:W-:-:S11]  /*47a0*/  ULDC.64 UR14, c[0x0][0x198] ;  /* 0x00006600000e7ab9 */ /* 0x000fd60000000a00 */
.L_x_78:
[----:B------:R-:W-:-:S03]  /*47b0*/  UMOV UR4, 0xffffffff ;  /* 0xffffffff00047882 */ /* 0x000fc60000000000 */
[----:B------:R-:W-:Y:S05]  /*47c0*/  BRA.DIV UR4, `(.L_x_67) ;  /* 0x0000001204707947 */ /* 0x000fea000b800000 */
[----:B------:R-:W-:-:S13]  /*47d0*/  ELECT P6, URZ, PT ;  /* 0x00000000003f782f */ /* 0x000fda00038c0000 */
.L_x_91:
[----:B------:R-:W0:Y:S01]  /*47e0*/  LDC R3, c[0x0][0x28c] ;  /* 0x0000a300ff037b82 */ /* 0x000e220000000800 */
[----:B------:R-:W-:Y:S01]  /*47f0*/  BSSY B1, `(.L_x_68) ;  /* 0x000005b000017945 */ /* 0x000fe20003800000 */
[----:B0-----:R-:W-:-:S13]  /*4800*/  ISETP.LT.OR P6, PT, R3, 0x1, !P6 ;  /* 0x000000010300780c */ /* 0x001fda00077c1670 */
[----:B------:R-:W-:Y:S05]  /*4810*/  @P6 BRA `(.L_x_69) ;  /* 0x0000000400606947 */ /* 0x000fea0003800000 */
[----:B------:R-:W-:Y:S02]  /*4820*/  IMAD.SHL.U32 R18, R18, 0x40, RZ ;  /* 0x0000004012127824 */ /* 0x000fe400078e00ff */
[----:B------:R-:W-:Y:S02]  /*4830*/  IMAD.SHL.U32 R16, R16, 0x20, RZ ;  /* 0x0000002010107824 */ /* 0x000fe400078e00ff */
[----:B------:R-:W-:Y:S02]  /*4840*/  IMAD.MOV.U32 R9, RZ, RZ, RZ ;  /* 0x000000ffff097224 */ /* 0x000fe400078e00ff */
[----:B------:R-:W-:Y:S02]  /*4850*/  IMAD.U32 R12, RZ, RZ, UR23 ;  /* 0x00000017ff0c7e24 */ /* 0x000fe4000f8e00ff */
[----:B------:R-:W-:Y:S02]  /*4860*/  IMAD.MOV.U32 R3, RZ, RZ, R10 ;  /* 0x000000ffff037224 */ /* 0x000fe400078e000a */
[----:B------:R-:W-:-:S07]  /*4870*/  IMAD.MOV.U32 R4, RZ, RZ, R0 ;  /* 0x000000ffff047224 */ /* 0x000fce00078e0000 */
.L_x_73:
[----:B------:R-:W0:Y:S01]  /*4880*/  S2R R6, SR_CgaCtaId ;  /* 0x0000000000067919 */ /* 0x000e220000008800 */
[----:B-1----:R-:W-:-:S04]  /*4890*/  MOV R5, 0x400 ;  /* 0x0000040000057802 */ /* 0x002fc80000000f00 */
[----:B0-----:R-:W-:Y:S02]  /*48a0*/  LEA R7, R6, R5, 0x18 ;  /* 0x0000000506077211 */ /* 0x001fe400078ec0ff */
[----:B------:R-:W-:Y:S01]  /*48b0*/  SHF.L.U32 R5, R3, 0x1f, RZ ;  /* 0x0000001f03057819 */ /* 0x000fe200000006ff */
[----:B------:R-:W0:Y:S02]  /*48c0*/  @!P3 LDC R6, c[0x0][0x500] ;  /* 0x00014000ff06bb82 */ /* 0x000e240000000800 */
[----:B------:R-:W-:-:S04]  /*48d0*/  IMAD R8, R4, 0x8, R7 ;  /* 0x0000000804087824 */ /* 0x000fc800078e0207 */
[----:B------:R-:W1:Y:S02]  /*48e0*/  SYNCS.PHASECHK.TRANS64.TRYWAIT P1, [R8+URZ+0x20], R5 ;  /* 0x00002005080075a7 */ /* 0x000e64000802017f */
[----:B-1----:R-:W-:Y:S05]  /*48f0*/  @!P1 BRA `(.L_x_70) ;  /* 0x0000001000449947 */ /* 0x002fea0003800000 */
.L_x_92:
[----:B------:R-:W-:Y:S01]  /*4900*/  UPRMT UR4, UR29, 0x9910, URZ ;  /* 0x000099101d047896 */ /* 0x000fe2000800003f */
[----:B0-----:R0:W-:Y:S03]  /*4910*/  @!P3 SYNCS.ARRIVE.TRANS64 RZ, [R8+URZ], R6 ;  /* 0x0000000608ffb9a7 */ /* 0x0011e6000800003f */
[----:B------:R-:W-:-:S06]  /*4920*/  UISETP.NE.AND UP0, UPT, UR4, 0x2, UPT ;  /* 0x000000020400788c */ /* 0x000fcc000bf05270 */
[----:B------:R-:W-:-:S13]  /*4930*/  PLOP3.LUT P1, PT, PT, PT, UP0, 0x80, 0x0 ;  /* 0x000000000000781c */ /* 0x000fda0003f2f008 */
[----:B0-----:R-:W-:Y:S05]  /*4940*/  @P1 BRA `(.L_x_71) ;  /* 0x0000000000041947 */ /* 0x001fea0003800000 */
[----:B------:R-:W-:Y:S01]  /*4950*/  BPT.TRAP 0x1 ;  /* 0x000000040000795c */ /* 0x000fe20000300000 */
.L_x_71:
[----:B------:R-:W-:Y:S05]  /*4960*/  @P0 BRA `(.L_x_72) ;  /* 0x0000000000040947 */ /* 0x000fea0003800000 */
[----:B------:R-:W-:Y:S01]  /*4970*/  BPT.TRAP 0x1 ;  /* 0x000000040000795c */ /* 0x000fe20000300000 */
.L_x_72:
[----:B------:R-:W-:Y:S01]  /*4980*/  R2UR UR56, R7 ;  /* 0x00000000073872ca */ /* 0x000fe200000e0000 */
[C---:B------:R-:W-:Y:S01]  /*4990*/  IMAD R7, R4.reuse, 0x8000, R7 ;  /* 0x0000800004077824 */ /* 0x040fe200078e0207 */
[----:B------:R-:W-:Y:S01]  /*49a0*/  R2UR UR10, R9 ;  /* 0x00000000090a72ca */ /* 0x000fe200000e0000 */
[----:B------:R-:W-:Y:S01]  /*49b0*/  UIADD3 UR30, UP0, UR14, 0xf0, URZ ;  /* 0x000000f00e1e7890 */ /* 0x000fe2000ff1e03f */
[----:B------:R-:W-:Y:S01]  /*49c0*/  R2UR UR16, R4 ;  /* 0x00000000041072ca */ /* 0x000fe200000e0000 */
[----:B------:R-:W-:Y:S01]  /*49d0*/  VIADD R12, R12, 0xffffffff ;  /* 0xffffffff0c0c7836 */ /* 0x000fe20000000000 */
[----:B------:R-:W-:Y:S01]  /*49e0*/  R2UR UR32, R7 ;  /* 0x00000000072072ca */ /* 0x000fe200000e0000 */
[----:B------:R-:W-:Y:S01]  /*49f0*/  UIADD3.X UR31, URZ, UR15, URZ, UP0, !UPT ;  /* 0x0000000f3f1f7290 */ /* 0x000fe200087fe43f */
[----:B------:R-:W-:Y:S01]  /*4a00*/  R2UR UR9, R8 ;  /* 0x00000000080972ca */ /* 0x000fe200000e0000 */
[----:B------:R-:W-:Y:S01]  /*4a10*/  UIADD3 UR6, UP1, UR14, 0x1f0, URZ ;  /* 0x000001f00e067890 */ /* 0x000fe2000ff3e03f */
[----:B------:R-:W-:Y:S01]  /*4a20*/  R2UR UR11, R18 ;  /* 0x00000000120b72ca */ /* 0x000fe200000e0000 */
[----:B------:R-:W-:Y:S01]  /*4a30*/  UMOV UR4, 0x0 ;  /* 0x0000000000047882 */ /* 0x000fe20000000000 */
[----:B------:R-:W-:Y:S01]  /*4a40*/  R2UR UR12, R17 ;  /* 0x00000000110c72ca */ /* 0x000fe200000e0000 */
[----:B------:R-:W-:Y:S01]  /*4a50*/  UIADD3 UR56, UR56, 0x20180, URZ ;  /* 0x0002018038387890 */ /* 0x000fe2000fffe03f */
[----:B------:R-:W-:Y:S01]  /*4a60*/  R2UR UR59, R16 ;  /* 0x00000000103b72ca */ /* 0x000fe200000e0000 */
[----:B------:R-:W-:Y:S01]  /*4a70*/  UIADD3 UR50, UR10, 0x40, URZ ;  /* 0x000000400a327890 */ /* 0x000fe2000fffe03f */
[----:B------:R-:W-:Y:S01]  /*4a80*/  ISETP.GT.AND P2, PT, R12, 0x1, PT ;  /* 0x000000010c00780c */ /* 0x000fe20003f44270 */
[----:B------:R-:W-:Y:S01]  /*4a90*/  ULEA UR56, UR16, UR56, 0xe ;  /* 0x0000003810387291 */ /* 0x000fe2000f8e703f */
[----:B------:R-:W-:Y:S01]  /*4aa0*/  VIADD R4, R4, 0x1 ;  /* 0x0000000104047836 */ /* 0x000fe20000000000 */
[----:B------:R-:W-:Y:S01]  /*4ab0*/  UIADD3 UR8, UR32, 0x180, URZ ;  /* 0x0000018020087890 */ /* 0x000fe2000fffe03f */
[----:B------:R-:W-:Y:S01]  /*4ac0*/  VIADD R9, R9, 0x100 ;  /* 0x0000010009097836 */ /* 0x000fe20000000000 */
[----:B------:R-:W-:-:S02]  /*4ad0*/  UIADD3 UR48, UR32, 0x2180, URZ ;  /* 0x0000218020307890 */ /* 0x000fc4000fffe03f */
[----:B------:R-:W-:Y:S01]  /*4ae0*/  UIADD3 UR42, UR10, 0x80, URZ ;  /* 0x000000800a2a7890 */ /* 0x000fe2000fffe03f */
[C---:B------:R-:W-:Y:S01]  /*4af0*/  ISETP.NE.AND P1, PT, R4.reuse, 0x4, PT ;  /* 0x000000040400780c */ /* 0x040fe20003f25270 */
[----:B------:R-:W-:Y:S02]  /*4b00*/  UIADD3 UR40, UR32, 0x4180, URZ ;  /* 0x0000418020287890 */ /* 0x000fe4000fffe03f */
[----:B------:R-:W-:Y:S01]  /*4b10*/  UIADD3 UR34, UR10, 0xc0, URZ ;  /* 0x000000c00a227890 */ /* 0x000fe2000fffe03f */
[----:B------:R-:W-:Y:S01]  /*4b20*/  SEL R6, RZ, 0x1, P1 ;  /* 0x00000001ff067807 */ /* 0x000fe20000800000 */
[----:B------:R-:W-:Y:S01]  /*4b30*/  UIADD3 UR32, UR32, 0x6180, URZ ;  /* 0x0000618020207890 */ /* 0x000fe2000fffe03f */
[----:B------:R-:W-:Y:S01]  /*4b40*/  SEL R4, R4, RZ, P1 ;  /* 0x000000ff04047207 */ /* 0x000fe20000800000 */
[----:B------:R-:W-:Y:S01]  /*4b50*/  UMOV UR5, 0x10000000 ;  /* 0x1000000000057882 */ /* 0x000fe20000000000 */
[----:B------:R-:W-:Y:S01]  /*4b60*/  UIADD3.X UR7, URZ, UR15, URZ, UP1, !UPT ;  /* 0x0000000f3f077290 */ /* 0x000fe20008ffe43f */
[----:B------:R0:W-:Y:S01]  /*4b70*/  UTMALDG.3D [UR8], [UR30], desc[UR4] ;  /* 0x000004081e0075b4 */ /* 0x0001e20008011000 */
[----:B------:R-:W-:Y:S01]  /*4b80*/  UIADD3 UR24, UR56, 0x1000, URZ ;  /* 0x0000100038187890 */ /* 0x000fe2000fffe03f */
[----:B------:R-:W-:Y:S01]  /*4b90*/  LOP3.LUT R3, R3, R6, RZ, 0x3c, !PT ;  /* 0x0000000603037212 */ /* 0x000fe200078e3cff */
[----:B------:R-:W-:Y:S01]  /*4ba0*/  UIADD3 UR16, UR56, 0x2000, URZ ;  /* 0x0000200038107890 */ /* 0x000fe2000fffe03f */
[----:B------:R-:W-:Y:S01]  /*4bb0*/  UMOV UR49, UR9 ;  /* 0x0000000900317c82 */ /* 0x000fe20008000000 */
        /* <DEDUP_REMOVED lines=8> */
[----:B------:R2:W-:Y:S01]  /*4c40*/  UTMALDG.3D [UR48], [UR30], desc[UR4] ;  /* 0x000004301e0075b4 */ /* 0x0005e20008011000 */
        /* <DEDUP_REMOVED lines=9> */
[----:B0-----:R-:W-:Y:S01]  /*4ce0*/  UIADD3 UR8, UR56, 0x3000, URZ ;  /* 0x0000300038087890 */ /* 0x001fe2000fffe03f */
[----:B------:R-:W-:Y:S01]  /*4cf0*/  UMOV UR19, UR59 ;  /* 0x0000003b00137c82 */ /* 0x000fe20008000000 */
[----:B------:R-:W-:Y:S01]  /*4d00*/  UMOV UR20, UR12 ;  /* 0x0000000c00147c82 */ /* 0x000fe20008000000 */
[----:B------:R-:W-:Y:S01]  /*4d10*/  UMOV UR18, UR42 ;  /* 0x0000002a00127c82 */ /* 0x000fe20008000000 */
[----:B------:R-:W-:Y:S01]  /*4d20*/  UMOV UR11, UR59 ;  /* 0x0000003b000b7c82 */ /* 0x000fe20008000000 */
[----:B------:R2:W-:Y:S01]  /*4d30*/  UTMALDG.3D [UR32], [UR30], desc[UR4] ;  /* 0x000004201e0075b4 */ /* 0x0005e20008011000 */
[----:B------:R-:W-:Y:S01]  /*4d40*/  UMOV UR10, UR34 ;  /* 0x00000022000a7c82 */ /* 0x000fe20008000000 */
[----:B------:R2:W-:Y:S01]  /*4d50*/  UTMALDG.3D [UR56], [UR6], desc[UR4] ;  /* 0x00000438060075b4 */ /* 0x0005e20008011000 */
[----:B------:R2:W-:Y:S01]  /*4d60*/  UTMALDG.3D [UR24], [UR6], desc[UR4] ;  /* 0x00000418060075b4 */ /* 0x0005e20008011000 */
[----:B------:R2:W-:Y:S01]  /*4d70*/  UTMALDG.3D [UR16], [UR6], desc[UR4] ;  /* 0x00000410060075b4 */ /* 0x0005e20008011000 */
[----:B------:R2:W-:Y:S02]  /*4d80*/  UTMALDG.3D [UR8], [UR6], desc[UR4] ;  /* 0x00000408060075b4 */ /* 0x0005e40008011000 */
[----:B--2---:R-:W-:Y:S05]  /*4d90*/  @P2 BRA `(.L_x_73) ;  /* 0xfffffff800b82947 */ /* 0x004fea000383ffff */
.L_x_69:
[----:B------:R-:W-:Y:S05]  /*4da0*/  BSYNC B1 ;  /* 0x0000000000017941 */ /* 0x000fea0003800000 */
.L_x_68:
[----:B------:R-:W-:Y:S01]  /*4db0*/  LOP3.LUT P4, RZ, R11, 0xff, RZ, 0xc0, !PT ;  /* 0x000000ff0bff7812 */ /* 0x000fe2000788c0ff */
[----:B------:R-:W-:Y:S01]  /*4dc0*/  VIADD R0, R0, UR38 ;  /* 0x0000002600007c36 */ /* 0x000fe20008000000 */
[----:B------:R-:W-:Y:S01]  /*4dd0*/  ULDC.64 UR4, c[0x0][0x650] ;  /* 0x0001940000047ab9 */ /* 0x000fe20000000a00 */
[----:B------:R-:W-:Y:S01]  /*4de0*/  BSSY B1, `(.L_x_74) ;  /* 0x0000071000017945 */ /* 0x000fe20003800000 */
[----:B------:R-:W-:Y:S01]  /*4df0*/  IMAD.MOV.U32 R18, RZ, RZ, -0x1 ;  /* 0xffffffffff127424 */ /* 0x000fe200078e00ff */
[----:B------:R-:W-:Y:S01]  /*4e00*/  PRMT R11, RZ, 0x7610, R11 ;  /* 0x00007610ff0b7816 */ /* 0x000fe2000000000b */
[----:B------:R-:W-:Y:S01]  /*4e10*/  IMAD.MOV.U32 R16, RZ, RZ, -0x1 ;  /* 0xffffffffff107424 */ /* 0x000fe200078e00ff */
[----:B------:R-:W-:Y:S01]  /*4e20*/  SHF.R.U32.HI R3, RZ, 0x2, R0 ;  /* 0x00000002ff037819 */ /* 0x000fe20000011600 */
[----:B------:R-:W-:Y:S01]  /*4e30*/  IMAD.MOV.U32 R17, RZ, RZ, -0x1 ;  /* 0xffffffffff117424 */ /* 0x000fe200078e00ff */
[----:B------:R-:W-:Y:S02]  /*4e40*/  ISETP.GT.U32.AND P1, PT, R0, 0x3, PT ;  /* 0x000000030000780c */ /* 0x000fe40003f24070 */
[----:B------:R-:W-:-:S02]  /*4e50*/  LOP3.LUT R3, R3, 0x1, RZ, 0xc0, !PT ;  /* 0x0000000103037812 */ /* 0x000fc400078ec0ff */
[----:B-1----:R-:W0:Y:S01]  /*4e60*/  @P4 S2R R5, SR_CgaCtaId ;  /* 0x0000000000054919 */ /* 0x002e220000008800 */
[----:B------:R-:W-:Y:S02]  /*4e70*/  @P4 MOV R4, 0x400 ;  /* 0x0000040000044802 */ /* 0x000fe40000000f00 */
[----:B------:R-:W-:Y:S02]  /*4e80*/  ISETP.NE.U32.AND P2, PT, R3, 0x1, PT ;  /* 0x000000010300780c */ /* 0x000fe40003f45070 */
[----:B------:R-:W-:Y:S02]  /*4e90*/  LOP3.LUT R0, R0, 0x3, RZ, 0xc0, !PT ;  /* 0x0000000300007812 */ /* 0x000fe400078ec0ff */
[----:B0-----:R-:W-:Y:S01]  /*4ea0*/  @P4 LEA R4, R5, R4, 0x18 ;  /* 0x0000000405044211 */ /* 0x001fe200078ec0ff */
[----:B------:R-:W-:-:S03]  /*4eb0*/  IMAD.U32 R5, RZ, RZ, UR38 ;  /* 0x00000026ff057e24 */ /* 0x000fc6000f8e00ff */
[----:B------:R0:W-:Y:S01]  /*4ec0*/  @P4 SYNCS.ARRIVE.TRANS64.A1T0 RZ, [R4+URZ+0x78], RZ ;  /* 0x000078ff04ff49a7 */ /* 0x0001e2000810003f */
[----:B------:R-:W-:Y:S02]  /*4ed0*/  IADD3 R2, P4, R2, UR54, RZ ;  /* 0x0000003602027c10 */ /* 0x000fe4000ff9e0ff */
[----:B------:R-:W-:Y:S02]  /*4ee0*/  ISETP.LT.U32.AND P1, PT, R5, 0x4, P1 ;  /* 0x000000040500780c */ /* 0x000fe40000f21070 */
[----:B------:R-:W-:Y:S02]  /*4ef0*/  IADD3.X R19, R19, UR37, RZ, P4, !PT ;  /* 0x0000002513137c10 */ /* 0x000fe4000a7fe4ff */
[----:B------:R-:W-:Y:S02]  /*4f00*/  ISETP.GE.U32.AND P4, PT, R2, UR4, PT ;  /* 0x0000000402007c0c */ /* 0x000fe4000bf86070 */
[----:B------:R-:W-:Y:S02]  /*4f10*/  SEL R3, RZ, 0x1, !P1 ;  /* 0x00000001ff037807 */ /* 0x000fe40004800000 */
[----:B------:R-:W-:-:S02]  /*4f20*/  ISETP.GE.U32.AND.EX P1, PT, R19, UR5, PT, P4 ;  /* 0x0000000513007c0c */ /* 0x000fc4000bf26140 */
[----:B------:R-:W-:-:S04]  /*4f30*/  ISETP.GT.U32.AND P2, PT, R5, 0x3, !P2 ;  /* 0x000000030500780c */ /* 0x000fc80005744070 */
[----:B0-----:R-:W-:-:S04]  /*4f40*/  SEL R4, RZ, 0x1, !P2 ;  /* 0x00000001ff047807 */ /* 0x001fc80005000000 */
[--C-:B------:R-:W-:Y:S02]  /*4f50*/  LOP3.LUT R10, R4, R10, R3.reuse, 0x96, !PT ;  /* 0x0000000a040a7212 */ /* 0x100fe400078e9603 */
[----:B------:R-:W-:Y:S01]  /*4f60*/  PRMT R3, RZ, 0x7610, R3 ;  /* 0x00007610ff037816 */ /* 0x000fe20000000003 */
[----:B------:R-:W-:Y:S06]  /*4f70*/  @P1 BRA `(.L_x_75) ;  /* 0x00000004005c1947 */ /* 0x000fec0003800000 */
[----:B------:R-:W0:Y:S01]  /*4f80*/  S2UR UR4, SR_CTAID.X ;  /* 0x00000000000479c3 */ /* 0x000e220000002500 */
[----:B------:R-:W-:Y:S01]  /*4f90*/  ULDC.64 UR6, c[0x0][0x628] ;  /* 0x00018a0000067ab9 */ /* 0x000fe20000000a00 */
[----:B------:R-:W-:Y:S01]  /*4fa0*/  ULDC UR5, c[0x0][0x150] ;  /* 0x0000540000057ab9 */ /* 0x000fe20000000800 */
[----:B------:R-:W-:Y:S01]  /*4fb0*/  ISETP.NE.U32.AND P1, PT, RZ, UR6, PT ;  /* 0x00000006ff007c0c */ /* 0x000fe2000bf25070 */
[----:B------:R-:W-:Y:S01]  /*4fc0*/  ULDC UR8, c[0x0][0x630] ;  /* 0x00018c0000087ab9 */ /* 0x000fe20000000800 */
[----:B------:R-:W-:Y:S01]  /*4fd0*/  ULDC UR10, c[0x0][0x154] ;  /* 0x00005500000a7ab9 */ /* 0x000fe20000000800 */
[----:B------:R-:W-:Y:S01]  /*4fe0*/  IMAD.MOV.U32 R4, RZ, RZ, R2 ;  /* 0x000000ffff047224 */ /* 0x000fe200078e0002 */
[----:B------:R-:W-:Y:S01]  /*4ff0*/  ISETP.NE.AND.EX P1, PT, RZ, UR7, PT, P1 ;  /* 0x00000007ff007c0c */ /* 0x000fe2000bf25310 */
[----:B------:R-:W1:Y:S01]  /*5000*/  S2UR UR9, SR_CTAID.Y ;  /* 0x00000000000979c3 */ /* 0x000e620000002600 */
[----:B------:R-:W-:Y:S01]  /*5010*/  IMAD.MOV.U32 R5, RZ, RZ, R19 ;  /* 0x000000ffff057224 */ /* 0x000fe200078e0013 */
[----:B0-----:R-:W-:-:S05]  /*5020*/  I2FP.F32.U32 R3, UR4 ;  /* 0x0000000400037c45 */ /* 0x001fca0008201000 */
[----:B------:R-:W-:-:S05]  /*5030*/  FMUL R12, R3, UR5 ;  /* 0x00000005030c7c20 */ /* 0x000fca0008400000 */
[----:B------:R-:W-:Y:S05]  /*5040*/  @!P1 BRA `(.L_x_76) ;  /* 0x0000000000289947 */ /* 0x000fea0003800000 */
[----:B------:R-:W-:Y:S02]  /*5050*/  ULDC UR5, c[0x0][0x634] ;  /* 0x00018d0000057ab9 */ /* 0x000fe40000000800 */
[----:B------:R-:W-:-:S05]  /*5060*/  IADD3 R9, P1, R2, UR5, RZ ;  /* 0x0000000502097c10 */ /* 0x000fca000ff3e0ff */
[----:B------:R-:W-:-:S04]  /*5070*/  IMAD.X R3, RZ, RZ, R19, P1 ;  /* 0x000000ffff037224 */ /* 0x000fc800008e0613 */
[----:B------:R-:W-:-:S04]  /*5080*/  IMAD.WIDE.U32 R6, R3, UR6, RZ ;  /* 0x0000000603067c25 */ /* 0x000fc8000f8e00ff */
[----:B------:R-:W-:-:S04]  /*5090*/  IMAD.WIDE.U32 R6, P1, R9, UR7, R6 ;  /* 0x0000000709067c25 */ /* 0x000fc8000f820006 */
[----:B------:R-:W-:-:S04]  /*50a0*/  IMAD.WIDE.U32 R8, R9, UR6, RZ ;  /* 0x0000000609087c25 */ /* 0x000fc8000f8e00ff */
[----:B------:R-:W-:Y:S01]  /*50b0*/  IMAD.X R5, RZ, RZ, RZ, P1 ;  /* 0x000000ffff057224 */ /* 0x000fe200008e06ff */
[----:B------:R-:W-:Y:S01]  /*50c0*/  IADD3 RZ, P1, R9, R6, RZ ;  /* 0x0000000609ff7210 */ /* 0x000fe20007f3e0ff */
[----:B------:R-:W-:-:S04]  /*50d0*/  IMAD.MOV.U32 R4, RZ, RZ, R7 ;  /* 0x000000ffff047224 */ /* 0x000fc800078e0007 */
[----:B------:R-:W-:-:S08]  /*50e0*/  IMAD.WIDE.U32.X R4, R3, UR7, R4, P1 ;  /* 0x0000000703047c25 */ /* 0x000fd000088e0404 */
.L_x_76:
[--C-:B------:R-:W-:Y:S01]  /*50f0*/  SHF.R.U64 R17, R4, UR8, R5.reuse ;  /* 0x0000000804117c19 */ /* 0x100fe20008001205 */
[----:B------:R-:W0:Y:S01]  /*5100*/  F2I.U32.TRUNC.NTZ R12, R12 ;  /* 0x0000000c000c7305 */ /* 0x000e22000020f000 */
[----:B------:R-:W-:Y:S01]  /*5110*/  SHF.R.U32.HI R3, RZ, UR8, R5 ;  /* 0x00000008ff037c19 */ /* 0x000fe20008011605 */
[----:B------:R-:W-:Y:S01]  /*5120*/  ULDC.64 UR6, c[0x0][0x620] ;  /* 0x0001880000067ab9 */ /* 0x000fe20000000a00 */
[----:B------:R-:W-:Y:S01]  /*5130*/  IADD3 R7, P1, RZ, -R17, RZ ;  /* 0x80000011ff077210 */ /* 0x000fe20007f3e0ff */
[----:B------:R-:W2:Y:S01]  /*5140*/  LDC R15, c[0x0][0x610] ;  /* 0x00018400ff0f7b82 */ /* 0x000ea20000000800 */
[----:B-1----:R-:W-:Y:S01]  /*5150*/  I2FP.F32.U32 R4, UR9 ;  /* 0x0000000900047c45 */ /* 0x002fe20008201000 */
[----:B------:R-:W-:Y:S01]  /*5160*/  ULDC UR8, c[0x0][0x658] ;  /* 0x0001960000087ab9 */ /* 0x000fe20000000800 */
[----:B------:R-:W-:Y:S01]  /*5170*/  ULDC UR12, c[0x0][0x648] ;  /* 0x00019200000c7ab9 */ /* 0x000fe20000000800 */
[----:B------:R-:W-:Y:S02]  /*5180*/  IMAD.X R3, RZ, RZ, ~R3, P1 ;  /* 0x000000ffff037224 */ /* 0x000fe400008e0e03 */
[----:B------:R-:W-:Y:S01]  /*5190*/  FMUL R8, R4, UR10 ;  /* 0x0000000a04087c20 */ /* 0x000fe20008400000 */
[----:B------:R-:W-:Y:S01]  /*51a0*/  ULDC.64 UR10, c[0x0][0x640] ;  /* 0x00019000000a7ab9 */ /* 0x000fe20000000a00 */
[----:B------:R-:W-:Y:S01]  /*51b0*/  IMAD R6, R3, UR6, RZ ;  /* 0x0000000603067c24 */ /* 0x000fe2000f8e02ff */
[----:B------:R-:W-:Y:S01]  /*51c0*/  ISETP.NE.U32.AND P1, PT, RZ, UR10, PT ;  /* 0x0000000aff007c0c */ /* 0x000fe2000bf25070 */
[----:B------:R-:W-:Y:S01]  /*51d0*/  IMAD.MOV.U32 R3, RZ, RZ, R19 ;  /* 0x000000ffff037224 */ /* 0x000fe200078e0013 */
[----:B0-----:R-:W-:Y:S01]  /*51e0*/  R2UR UR5, R12 ;  /* 0x000000000c0572ca */ /* 0x001fe200000e0000 */
[----:B------:R-:W0:Y:S01]  /*51f0*/  F2I.U32.TRUNC.NTZ R8, R8 ;  /* 0x0000000800087305 */ /* 0x000e22000020f000 */
[----:B------:R-:W-:Y:S01]  /*5200*/  ISETP.NE.AND.EX P1, PT, RZ, UR11, PT, P1 ;  /* 0x0000000bff007c0c */ /* 0x000fe2000bf25310 */
[----:B------:R-:W-:Y:S01]  /*5210*/  IMAD.WIDE.U32 R4, R7, UR6, R2 ;  /* 0x0000000607047c25 */ /* 0x000fe2000f8e0002 */
[----:B------:R-:W-:-:S03]  /*5220*/  ULDC UR6, c[0x0][0x618] ;  /* 0x0001860000067ab9 */ /* 0x000fc60000000800 */
[----:B------:R-:W-:-:S04]  /*5230*/  IMAD R3, R7, UR7, R6 ;  /* 0x0000000707037c24 */ /* 0x000fc8000f8e0206 */
[----:B------:R-:W-:-:S05]  /*5240*/  IMAD.IADD R3, R5, 0x1, R3 ;  /* 0x0000000105037824 */ /* 0x000fca00078e0203 */
[--C-:B------:R-:W-:Y:S02]  /*5250*/  SHF.R.U64 R12, R4, UR6, R3.reuse ;  /* 0x00000006040c7c19 */ /* 0x100fe40008001203 */
[----:B------:R-:W-:Y:S01]  /*5260*/  SHF.R.U32.HI R3, RZ, UR6, R3 ;  /* 0x00000006ff037c19 */ /* 0x000fe20008011603 */
[----:B------:R-:W-:Y:S01]  /*5270*/  ULDC UR6, c[0x0][0x608] ;  /* 0x0001820000067ab9 */ /* 0x000fe20000000800 */
[----:B0-----:R-:W-:Y:S02]  /*5280*/  R2UR UR7, R8 ;  /* 0x00000000080772ca */ /* 0x001fe400000e0000 */
[--C-:B------:R-:W-:Y:S02]  /*5290*/  SHF.R.U64 R13, R12, UR6, R3.reuse ;  /* 0x000000060c0d7c19 */ /* 0x100fe40008001203 */
[----:B------:R-:W-:Y:S01]  /*52a0*/  SHF.R.U32.HI R4, RZ, UR6, R3 ;  /* 0x00000006ff047c19 */ /* 0x000fe20008011603 */
[----:B------:R-:W-:-:S03]  /*52b0*/  UIADD3 UR6, -UR5, URZ, URZ ;  /* 0x0000003f05067290 */ /* 0x000fc6000fffe13f */
[--C-:B------:R-:W-:Y:S01]  /*52c0*/  SHF.R.U64 R14, R13, UR8, R4.reuse ;  /* 0x000000080d0e7c19 */ /* 0x100fe20008001204 */
[----:B------:R-:W-:Y:S01]  /*52d0*/  ULDC UR5, c[0x0][0x144] ;  /* 0x0000510000057ab9 */ /* 0x000fe20000000800 */
[----:B------:R-:W-:-:S03]  /*52e0*/  SHF.R.U32.HI R5, RZ, UR8, R4 ;  /* 0x00000008ff057c19 */ /* 0x000fc60008011604 */
[----:B------:R-:W-:Y:S01]  /*52f0*/  IMAD.MOV.U32 R4, RZ, RZ, R14 ;  /* 0x000000ffff047224 */ /* 0x000fe200078e000e */
[----:B------:R-:W-:Y:S06]  /*5300*/  @!P1 BRA `(.L_x_77) ;  /* 0x0000000000289947 */ /* 0x000fec0003800000 */
        /* <DEDUP_REMOVED lines=10> */
.L_x_77:
[----:B------:R-:W-:Y:S01]  /*53b0*/  UISETP.NE.AND UP0, UPT, UR45, URZ, UPT ;  /* 0x0000003f2d00728c */ /* 0x000fe2000bf05270 */
[----:B------:R-:W-:Y:S01]  /*53c0*/  SHF.R.U64 R4, R4, UR12, R5 ;  /* 0x0000000c04047c19 */ /* 0x000fe20008001205 */
[----:B------:R-:W-:Y:S01]  /*53d0*/  UIADD3 UR7, -UR7, URZ, URZ ;  /* 0x0000003f07077290 */ /* 0x000fe2000fffe13f */
[----:B------:R-:W-:Y:S01]  /*53e0*/  LOP3.LUT R3, R13, UR22, RZ, 0xc0, !PT ;  /* 0x000000160d037c12 */ /* 0x000fe2000f8ec0ff */
[----:B------:R-:W-:Y:S01]  /*53f0*/  UIMAD UR4, UR5, UR6, UR4 ;  /* 0x00000006050472a4 */ /* 0x000fe2000f8e0204 */
[----:B------:R-:W-:Y:S01]  /*5400*/  LOP3.LUT R12, R12, UR13, RZ, 0xc0, !PT ;  /* 0x0000000d0c0c7c12 */ /* 0x000fe2000f8ec0ff */
[----:B------:R-:W-:Y:S01]  /*5410*/  IMAD.MOV R5, RZ, RZ, -R4 ;  /* 0x000000ffff057224 */ /* 0x000fe200078e0a04 */
[----:B------:R-:W-:Y:S01]  /*5420*/  ULDC UR5, c[0x0][0x148] ;  /* 0x0000520000057ab9 */ /* 0x000fe20000000800 */
[----:B------:R-:W-:Y:S01]  /*5430*/  IMAD R18, R4, UR21, R3 ;  /* 0x0000001504127c24 */ /* 0x000fe2000f8e0203 */
[----:B------:R-:W-:Y:S01]  /*5440*/  PLOP3.LUT P1, PT, PT, PT, UP0, 0x80, 0x0 ;  /* 0x000000000000781c */ /* 0x000fe20003f2f008 */
[----:B------:R-:W-:Y:S01]  /*5450*/  IMAD.MOV.U32 R4, RZ, RZ, 0x1 ;  /* 0x00000001ff047424 */ /* 0x000fe200078e00ff */
[----:B------:R-:W-:-:S03]  /*5460*/  @UP0 UIMAD UR4, UR5, UR7, UR9 ;  /* 0x00000007050402a4 */ /* 0x000fc6000f8e0209 */
[----:B------:R-:W-:Y:S02]  /*5470*/  ULDC UR5, c[0x0][0x638] ;  /* 0x00018e0000057ab9 */ /* 0x000fe40000000800 */
[----:B------:R-:W-:Y:S02]  /*5480*/  IMAD R3, R5, UR5, R14 ;  /* 0x0000000505037c24 */ /* 0x000fe4000f8e020e */
[----:B--2---:R-:W-:Y:S01]  /*5490*/  IMAD R18, R18, R15, UR4 ;  /* 0x0000000412127e24 */ /* 0x004fe2000f8e020f */
[----:B------:R-:W-:Y:S02]  /*54a0*/  ULDC UR4, c[0x0][0x600] ;  /* 0x0001800000047ab9 */ /* 0x000fe40000000800 */
[----:B------:R-:W-:Y:S01]  /*54b0*/  IMAD R5, R3, UR4, R12 ;  /* 0x0000000403057c24 */ /* 0x000fe2000f8e020c */
[----:B------:R-:W-:-:S04]  /*54c0*/  PRMT R3, R4, 0x7610, R3 ;  /* 0x0000761004037816 */ /* 0x000fc80000000003 */
[----:B------:R-:W-:Y:S02]  /*54d0*/  SEL R16, R5, R18, !P1 ;  /* 0x0000001205107207 */ /* 0x000fe40004800000 */
[----:B------:R-:W-:-:S07]  /*54e0*/  SEL R18, R18, R5, !P1 ;  /* 0x0000000512127207 */ /* 0x000fce0004800000 */
.L_x_75:
[----:B------:R-:W-:Y:S05]  /*54f0*/  BSYNC B1 ;  /* 0x0000000000017941 */ /* 0x000fea0003800000 */
.L_x_74:
[----:B------:R-:W-:-:S13]  /*5500*/  LOP3.LUT P1, RZ, R3, 0xff, RZ, 0xc0, !PT ;  /* 0x000000ff03ff7812 */ /* 0x000fda000782c0ff */
[----:B------:R-:W-:Y:S05]  /*5510*/  @P1 BRA `(.L_x_78) ;  /* 0xfffffff000a41947 */ /* 0x000fea000383ffff */
[----:B------:R-:W-:Y:S05]  /*5520*/  BSYNC B0 ;  /* 0x0000000000007941 */ /* 0x000fea0003800000 */
.L_x_66:
[----:B------:R-:W-:-:S03]  /*5530*/  UMOV UR4, 0xffffffff ;  /* 0xffffffff00047882 */ /* 0x000fc60000000000 */
[----:B------:R-:W-:Y:S05]  /*5540*/  BRA.DIV UR4, `(.L_x_79) ;  /* 0x0000000604447947 */ /* 0x000fea000b800000 */
[----:B------:R-:W-:-:S13]  /*5550*/  ELECT P6, URZ, PT ;  /* 0x00000000003f782f */ /* 0x000fda00038c0000 */
.L_x_95:
[----:B------:R-:W-:Y:S04]  /*5560*/  BSSY B0, `(.L_x_80) ;  /* 0x000002c000007945 */ /* 0x000fe80003800000 */
[----:B------:R-:W-:Y:S05]  /*5570*/  @!P6 BRA `(.L_x_81) ;  /* 0x0000000000a8e947 */ /* 0x000fea0003800000 */
[----:B------:R-:W-:-:S04]  /*5580*/  ULOP3.LUT UR4, UR39, 0x2, URZ, 0xfc, !UPT ;  /* 0x0000000227047892 */ /* 0x000fc8000f8efc3f */
[----:B------:R-:W-:-:S06]  /*5590*/  UISETP.NE.AND UP0, UPT, UR4, 0x3, UPT ;  /* 0x000000030400788c */ /* 0x000fcc000bf05270 */
[----:B------:R-:W-:-:S13]  /*55a0*/  PLOP3.LUT P0, PT, PT, PT, UP0, 0x80, 0x0 ;  /* 0x000000000000781c */ /* 0x000fda0003f0f008 */
[----:B------:R-:W-:Y:S05]  /*55b0*/  @!P0 BRA `(.L_x_82) ;  /* 0x0000000000048947 */ /* 0x000fea0003800000 */
[----:B------:R-:W-:Y:S01]  /*55c0*/  BPT.TRAP 0x1 ;  /* 0x000000040000795c */ /* 0x000fe20000300000 */
.L_x_82:
[----:B------:R-:W0:Y:S01]  /*55d0*/  S2R R3, SR_CgaCtaId ;  /* 0x0000000000037919 */ /* 0x000e220000008800 */
[----:B------:R-:W-:-:S04]  /*55e0*/  MOV R2, 0x400 ;  /* 0x0000040000027802 */ /* 0x000fc80000000f00 */
[----:B0-----:R-:W-:Y:S02]  /*55f0*/  LEA R3, R3, R2, 0x18 ;  /* 0x0000000203037211 */ /* 0x001fe400078ec0ff */
[----:B------:R-:W-:-:S03]  /*5600*/  SHF.L.U32 R2, R10, 0x1f, RZ ;  /* 0x0000001f0a027819 */ /* 0x000fc600000006ff */
[----:B------:R-:W-:-:S04]  /*5610*/  VIADD R3, R3, 0x20 ;  /* 0x0000002003037836 */ /* 0x000fc80000000000 */
[C---:B------:R-:W-:Y:S02]  /*5620*/  IMAD R7, R0.reuse, 0x8, R3 ;  /* 0x0000000800077824 */ /* 0x040fe400078e0203 */
[----:B------:R-:W-:Y:S02]  /*5630*/  VIADD R0, R0, 0x1 ;  /* 0x0000000100007836 */ /* 0x000fe40000000000 */
[----:B------:R-:W0:Y:S03]  /*5640*/  SYNCS.PHASECHK.TRANS64.TRYWAIT P0, [R7+URZ], R2 ;  /* 0x00000002070075a7 */ /* 0x000e26000800017f */
[----:B------:R-:W-:-:S04]  /*5650*/  ISETP.NE.AND P1, PT, R0, 0x4, PT ;  /* 0x000000040000780c */ /* 0x000fc80003f25270 */
[----:B------:R-:W-:Y:S02]  /*5660*/  SEL R5, RZ, 0x1, P1 ;  /* 0x00000001ff057807 */ /* 0x000fe40000800000 */
[----:B------:R-:W-:Y:S02]  /*5670*/  SEL R0, R0, RZ, P1 ;  /* 0x000000ff00007207 */ /* 0x000fe40000800000 */
[----:B------:R-:W-:-:S03]  /*5680*/  LOP3.LUT R5, R10, R5, RZ, 0x3c, !PT ;  /* 0x000000050a057212 */ /* 0x000fc600078e3cff */
[----:B------:R-:W-:Y:S01]  /*5690*/  IMAD R9, R0, 0x8, R3 ;  /* 0x0000000800097824 */ /* 0x000fe200078e0203 */
[----:B------:R-:W-:Y:S01]  /*56a0*/  SHF.L.U32 R4, R5, 0x1f, RZ ;  /* 0x0000001f05047819 */ /* 0x000fe200000006ff */
[----:B0-----:R-:W-:Y:S06]  /*56b0*/  @!P0 BRA `(.L_x_83) ;  /* 0x0000000400088947 */ /* 0x001fec0003800000 */
.L_x_96:
[----:B------:R-:W1:Y:S01]  /*56c0*/  SYNCS.PHASECHK.TRANS64.TRYWAIT P0, [R9+URZ], R4 ;  /* 0x00000004090075a7 */ /* 0x000e62000800017f */
[----:B------:R-:W-:-:S05]  /*56d0*/  VIADD R0, R0, 0x1 ;  /* 0x0000000100007836 */ /* 0x000fca0000000000 */
[----:B------:R-:W-:-:S04]  /*56e0*/  ISETP.NE.AND P1, PT, R0, 0x4, PT ;  /* 0x000000040000780c */ /* 0x000fc80003f25270 */
[----:B0-----:R-:W-:Y:S02]  /*56f0*/  SEL R2, RZ, 0x1, P1 ;  /* 0x00000001ff027807 */ /* 0x001fe40000800000 */
[----:B------:R-:W-:Y:S02]  /*5700*/  SEL R0, R0, RZ, P1 ;  /* 0x000000ff00007207 */ /* 0x000fe40000800000 */
[----:B------:R-:W-:-:S03]  /*5710*/  LOP3.LUT R7, R5, R2, RZ, 0x3c, !PT ;  /* 0x0000000205077212 */ /* 0x000fc600078e3cff */
[----:B------:R-:W-:Y:S01]  /*5720*/  IMAD R6, R0, 0x8, R3 ;  /* 0x0000000800067824 */ /* 0x000fe200078e0203 */
[----:B------:R-:W-:Y:S01]  /*5730*/  SHF.L.U32 R5, R7, 0x1f, RZ ;  /* 0x0000001f07057819 */ /* 0x000fe200000006ff */
[----:B-1----:R-:W-:Y:S06]  /*5740*/  @!P0 BRA `(.L_x_84) ;  /* 0x0000000000f88947 */ /* 0x002fec0003800000 */
.L_x_97:
[----:B------:R-:W1:Y:S01]  /*5750*/  SYNCS.PHASECHK.TRANS64.TRYWAIT P0, [R6+URZ], R5 ;  /* 0x00000005060075a7 */ /* 0x000e62000800017f */
[----:B------:R-:W-:-:S05]  /*5760*/  VIADD R0, R0, 0x1 ;  /* 0x0000000100007836 */ /* 0x000fca0000000000 */
[----:B------:R-:W-:-:S04]  /*5770*/  ISETP.NE.AND P1, PT, R0, 0x4, PT ;  /* 0x000000040000780c */ /* 0x000fc80003f25270 */
[----:B------:R-:W-:Y:S02]  /*5780*/  SEL R2, RZ, 0x1, P1 ;  /* 0x00000001ff027807 */ /* 0x000fe40000800000 */
[----:B------:R-:W-:Y:S02]  /*5790*/  SEL R0, R0, RZ, P1 ;  /* 0x000000ff00007207 */ /* 0x000fe40000800000 */
[----:B------:R-:W-:Y:S01]  /*57a0*/  LOP3.LUT R2, R7, R2, RZ, 0x3c, !PT ;  /* 0x0000000207027212 */ /* 0x000fe200078e3cff */
[----:B-1----:R-:W-:Y:S06]  /*57b0*/  @!P0 BRA `(.L_x_85) ;  /* 0x0000000000f08947 */ /* 0x002fec0003800000 */
.L_x_98:
[----:B------:R-:W-:Y:S01]  /*57c0*/  IMAD R3, R0, 0x8, R3 ;  /* 0x0000000800037824 */ /* 0x000fe200078e0203 */
[----:B------:R-:W-:-:S07]  /*57d0*/  SHF.L.U32 R0, R2, 0x1f, RZ ;  /* 0x0000001f02007819 */ /* 0x000fce00000006ff */
.L_x_86:
[----:B--2---:R2:W3:Y:S02]  /*57e0*/  SYNCS.PHASECHK.TRANS64.TRYWAIT P0, [R3+URZ], R0 ;  /* 0x00000000030075a7 */ /* 0x0044e4000800017f */
[----:B---3--:R-:W-:Y:S05]  /*57f0*/  @!P0 NANOSLEEP.SYNCS 0x989680 ;  /* 0x009896800000895d */ /* 0x008fea0003900000 */
[----:B------:R-:W3:Y:S02]  /*5800*/  @!P0 SYNCS.PHASECHK.TRANS64 P0, [R3+URZ], R0 ;  /* 0x00000000030085a7 */ /* 0x000ee4000800007f */
[----:B---3--:R-:W-:Y:S05]  /*5810*/  @!P0 BRA `(.L_x_86) ;  /* 0xfffffffc00f08947 */ /* 0x008fea000383ffff */
.L_x_81:
[----:B------:R-:W-:Y:S05]  /*5820*/  BSYNC B0 ;  /* 0x0000000000007941 */ /* 0x000fea0003800000 */
.L_x_80:
[----:B------:R-:W-:Y:S05]  /*5830*/  EXIT ;  /* 0x000000000000794d */ /* 0x000fea0003800000 */
.L_x_14:
[----:B0-----:R0:W1:Y:S02]  /*5840*/  SYNCS.PHASECHK.TRANS64.TRYWAIT P0, [R47+URZ+-0x8], R0 ;  /* 0xfffff8002f0075a7 */ /* 0x001064000800017f */
[----:B-1----:R-:W-:Y:S05]  /*5850*/  @!P0 NANOSLEEP.SYNCS 0x989680 ;  /* 0x009896800000895d */ /* 0x002fea0003900000 */
[----:B------:R-:W1:Y:S02]  /*5860*/  @!P0 SYNCS.PHASECHK.TRANS64 P0, [R47+URZ+-0x8], R0 ;  /* 0xfffff8002f0085a7 */ /* 0x000e64000800007f */
[----:B-1----:R-:W-:Y:S05]  /*5870*/  @!P0 BRA `(.L_x_14) ;  /* 0xfffffffc00f08947 */ /* 0x002fea000383ffff */
[----:B------:R-:W-:Y:S05]  /*5880*/  BRA `(.L_x_87) ;  /* 0xffffffbc00907947 */ /* 0x000fea000383ffff */
.L_x_19:
[----:B-1----:R1:W2:Y:S02]  /*5890*/  SYNCS.PHASECHK.TRANS64.TRYWAIT P1, [R3+URZ], R0 ;  /* 0x00000000030075a7 */ /* 0x0022a4000802017f */
[----:B--2---:R-:W-:Y:S05]  /*58a0*/  @!P1 NANOSLEEP.SYNCS 0x989680 ;  /* 0x009896800000995d */ /* 0x004fea0003900000 */
[----:B------:R-:W2:Y:S02]  /*58b0*/  @!P1 SYNCS.PHASECHK.TRANS64 P1, [R3+URZ], R0 ;  /* 0x00000000030095a7 */ /* 0x000ea4000802007f */
[----:B--2---:R-:W-:Y:S05]  /*58c0*/  @!P1 BRA `(.L_x_19) ;  /* 0xfffffffc00f09947 */ /* 0x004fea000383ffff */
[----:B------:R-:W-:Y:S05]  /*58d0*/  BRA `(.L_x_18) ;  /* 0xffffffc000007947 */ /* 0x000fea000383ffff */
.L_x_24:
[----:B-1----:R-:W-:-:S04]  /*58e0*/  IMAD.U32 R4, RZ, RZ, UR4 ;  /* 0x00000004ff047e24 */ /* 0x002fc8000f8e00ff */
[----:B------:R1:W2:Y:S03]  /*58f0*/  SYNCS.PHASECHK.TRANS64.TRYWAIT P1, [R4+URZ], R3 ;  /* 0x00000003040075a7 */ /* 0x0002a6000802017f */
[----:B--2---:R-:W-:Y:S05]  /*5900*/  @!P1 NANOSLEEP.SYNCS 0x989680 ;  /* 0x009896800000995d */ /* 0x004fea0003900000 */
[----:B------:R-:W2:Y:S02]  /*5910*/  @!P1 SYNCS.PHASECHK.TRANS64 P1, [R4+URZ], R3 ;  /* 0x00000003040095a7 */ /* 0x000ea4000802007f */
[----:B--2---:R-:W-:Y:S05]  /*5920*/  @!P1 BRA `(.L_x_24) ;  /* 0xfffffffc00ec9947 */ /* 0x004fea000383ffff */
[----:B------:R-:W-:Y:S05]  /*5930*/  BRA `(.L_x_23) ;  /* 0xffffffc800087947 */ /* 0x000fea000383ffff */
.L_x_30:
[----:B--2---:R2:W3:Y:S02]  /*5940*/  SYNCS.PHASECHK.TRANS64.TRYWAIT P0, [R47+URZ+0x8], R0 ;  /* 0x000008002f0075a7 */ /* 0x0044e4000800017f */
[----:B---3--:R-:W-:Y:S05]  /*5950*/  @!P0 NANOSLEEP.SYNCS 0x989680 ;  /* 0x009896800000895d */ /* 0x008fea0003900000 */
[----:B------:R-:W3:Y:S02]  /*5960*/  @!P0 SYNCS.PHASECHK.TRANS64 P0, [R47+URZ+0x8], R0 ;  /* 0x000008002f0085a7 */ /* 0x000ee4000800007f */
[----:B---3--:R-:W-:Y:S05]  /*5970*/  @!P0 BRA `(.L_x_30) ;  /* 0xfffffffc00f08947 */ /* 0x008fea000383ffff */
[----:B------:R-:W-:Y:S05]  /*5980*/  BRA `(.L_x_88) ;  /* 0xffffffd000607947 */ /* 0x000fea000383ffff */
.L_x_67:
[----:B------:R-:W-:Y:S01]  /*5990*/  BSSY B1, `(.L_x_89) ;  /* 0x0000006000017945 */ /* 0x000fe20003800000 */
[----:B------:R-:W-:-:S07]  /*59a0*/  IMAD.MOV.U32 R15, RZ, RZ, -0x1 ;  /* 0xffffffffff0f7424 */ /* 0x000fce00078e00ff */
[----:B------:R-:W-:Y:S05]  /*59b0*/  WARPSYNC.COLLECTIVE R15, `(.L_x_90) ;  /* 0x000000000f0c7348 */ /* 0x000fea0003c00000 */
[----:B------:R-:W-:Y:S02]  /*59c0*/  ELECT P6, UR62, PT ;  /* 0x00000000003e782f */ /* 0x000fe400038c0000 */
[----:B------:R-:W-:Y:S01]  /*59d0*/  MOV R14, UR62 ;  /* 0x0000003e000e7c02 */ /* 0x000fe20008000f00 */
[----:B------:R-:W-:Y:S10]  /*59e0*/  ENDCOLLECTIVE ;  /* 0x000000000000791b */ /* 0x000ff40003800000 */
.L_x_90:
[----:B------:R-:W-:Y:S05]  /*59f0*/  BSYNC B1 ;  /* 0x0000000000017941 */ /* 0x000fea0003800000 */
.L_x_89:
[----:B------:R-:W-:Y:S05]  /*5a00*/  BRA `(.L_x_91) ;  /* 0xffffffec00747947 */ /* 0x000fea000383ffff */
.L_x_70:
[----:B-1----:R1:W2:Y:S02]  /*5a10*/  SYNCS.PHASECHK.TRANS64.TRYWAIT P1, [R8+URZ+0x20], R5 ;  /* 0x00002005080075a7 */ /* 0x0022a4000802017f */
[----:B--2---:R-:W-:Y:S05]  /*5a20*/  @!P1 NANOSLEEP.SYNCS 0x989680 ;  /* 0x009896800000995d */ /* 0x004fea0003900000 */
[----:B------:R-:W2:Y:S02]  /*5a30*/  @!P1 SYNCS.PHASECHK.TRANS64 P1, [R8+URZ+0x20], R5 ;  /* 0x00002005080095a7 */ /* 0x000ea4000802007f */
[----:B--2---:R-:W-:Y:S05]  /*5a40*/  @!P1 BRA `(.L_x_70) ;  /* 0xfffffffc00f09947 */ /* 0x004fea000383ffff */
[----:B------:R-:W-:Y:S05]  /*5a50*/  BRA `(.L_x_92) ;  /* 0xffffffec00a87947 */ /* 0x000fea000383ffff */
.L_x_79:
[----:B------:R-:W-:Y:S01]  /*5a60*/  BSSY B0, `(.L_x_93) ;  /* 0x0000006000007945 */ /* 0x000fe20003800000 */
[----:B------:R-:W-:-:S07]  /*5a70*/  IMAD.MOV.U32 R15, RZ, RZ, -0x1 ;  /* 0xffffffffff0f7424 */ /* 0x000fce00078e00ff */
[----:B------:R-:W-:Y:S05]  /*5a80*/  WARPSYNC.COLLECTIVE R15, `(.L_x_94) ;  /* 0x000000000f0c7348 */ /* 0x000fea0003c00000 */
[----:B------:R-:W-:Y:S02]  /*5a90*/  ELECT P6, UR62, PT ;  /* 0x00000000003e782f */ /* 0x000fe400038c0000 */
[----:B------:R-:W-:Y:S01]  /*5aa0*/  MOV R14, UR62 ;  /* 0x0000003e000e7c02 */ /* 0x000fe20008000f00 */
[----:B------:R-:W-:Y:S10]  /*5ab0*/  ENDCOLLECTIVE ;  /* 0x000000000000791b */ /* 0x000ff40003800000 */
.L_x_94:
[----:B------:R-:W-:Y:S05]  /*5ac0*/  BSYNC B0 ;  /* 0x0000000000007941 */ /* 0x000fea0003800000 */
.L_x_93:
[----:B------:R-:W-:Y:S05]  /*5ad0*/  BRA `(.L_x_95) ;  /* 0xfffffff800a07947 */ /* 0x000fea000383ffff */
.L_x_83:
[----:B0-----:R0:W1:Y:S02]  /*5ae0*/  SYNCS.PHASECHK.TRANS64.TRYWAIT P0, [R7+URZ], R2 ;  /* 0x00000002070075a7 */ /* 0x001064000800017f */
[----:B-1----:R-:W-:Y:S05]  /*5af0*/  @!P0 NANOSLEEP.SYNCS 0x989680 ;  /* 0x009896800000895d */ /* 0x002fea0003900000 */
[----:B------:R-:W1:Y:S02]  /*5b00*/  @!P0 SYNCS.PHASECHK.TRANS64 P0, [R7+URZ], R2 ;  /* 0x00000002070085a7 */ /* 0x000e64000800007f */
[----:B-1----:R-:W-:Y:S05]  /*5b10*/  @!P0 BRA `(.L_x_83) ;  /* 0xfffffffc00f08947 */ /* 0x002fea000383ffff */
[----:B------:R-:W-:Y:S05]  /*5b20*/  BRA `(.L_x_96) ;  /* 0xfffffff800e47947 */ /* 0x000fea000383ffff */
.L_x_84:
[----:B0-----:R0:W1:Y:S02]  /*5b30*/  SYNCS.PHASECHK.TRANS64.TRYWAIT P0, [R9+URZ], R4 ;  /* 0x00000004090075a7 */ /* 0x001064000800017f */
[----:B-1----:R-:W-:Y:S05]  /*5b40*/  @!P0 NANOSLEEP.SYNCS 0x989680 ;  /* 0x009896800000895d */ /* 0x002fea0003900000 */
[----:B------:R-:W1:Y:S02]  /*5b50*/  @!P0 SYNCS.PHASECHK.TRANS64 P0, [R9+URZ], R4 ;  /* 0x00000004090085a7 */ /* 0x000e64000800007f */
[----:B-1----:R-:W-:Y:S05]  /*5b60*/  @!P0 BRA `(.L_x_84) ;  /* 0xfffffffc00f08947 */ /* 0x002fea000383ffff */
[----:B------:R-:W-:Y:S05]  /*5b70*/  BRA `(.L_x_97) ;  /* 0xfffffff800f47947 */ /* 0x000fea000383ffff */
.L_x_85:
[----:B-1----:R1:W2:Y:S02]  /*5b80*/  SYNCS.PHASECHK.TRANS64.TRYWAIT P0, [R6+URZ], R5 ;  /* 0x00000005060075a7 */ /* 0x0022a4000800017f */
[----:B--2---:R-:W-:Y:S05]  /*5b90*/  @!P0 NANOSLEEP.SYNCS 0x989680 ;  /* 0x009896800000895d */ /* 0x004fea0003900000 */
[----:B------:R-:W2:Y:S02]  /*5ba0*/  @!P0 SYNCS.PHASECHK.TRANS64 P0, [R6+URZ], R5 ;  /* 0x00000005060085a7 */ /* 0x000ea4000800007f */
[----:B--2---:R-:W-:Y:S05]  /*5bb0*/  @!P0 BRA `(.L_x_85) ;  /* 0xfffffffc00f08947 */ /* 0x004fea000383ffff */
[----:B------:R-:W-:Y:S05]  /*5bc0*/  BRA `(.L_x_98) ;  /* 0xfffffff800fc7947 */ /* 0x000fea000383ffff */
.L_x_99:
[----:B------:R-:W-:-:S00]  /*5bd0*/  BRA `(.L_x_99) ;  /* 0xfffffffc00fc7947 */ /* 0x000fc0000383ffff */
[----:B------:R-:W-:-:S00]  /*5be0*/  NOP ;  /* 0x0000000000007918 */ /* 0x000fc00000000000 */
        /* <DEDUP_REMOVED lines=9> */
.L_x_100:


//--------------------- .nv.global.init           --------------------------
	.section	.nv.global.init,"aw",@progbits
.nv.global.init:
	.type		$str$22,@object
	.size		$str$22,($str$23 - $str$22)
$str$22:
        /*0000*/ 	.byte	0x6b, 0x5f, 0x74, 0x69, 0x6c, 0x65, 0x5f, 0x63, 0x6f, 0x75, 0x6e, 0x74, 0x20, 0x3e, 0x3d, 0x20
        /*0010*/ 	.byte	0x31, 0x00
	.type		$str$23,@object
	.size		$str$23,(__unnamed_1 - $str$23)
$str$23:
        /*0012*/ 	.byte	0x2f, 0x74, 0x6d, 0x70, 0x2f, 0x63, 0x75, 0x74, 0x6c, 0x61, 0x73, 0x73, 0x5f, 0x73, 0x77, 0x65
        /*0022*/ 	.byte	0x65, 0x70, 0x5f, 0x73, 0x72, 0x63, 0x2f, 0x69, 0x6e, 0x63, 0x6c, 0x75, 0x64, 0x65, 0x2f, 0x63
        /*0032*/ 	.byte	0x75, 0x74, 0x6c, 0x61, 0x73, 0x73, 0x2f, 0x67, 0x65, 0x6d, 0x6d, 0x2f, 0x63, 0x6f, 0x6c, 0x6c
        /*0042*/ 	.byte	0x65, 0x63, 0x74, 0x69, 0x76, 0x65, 0x2f, 0x73, 0x6d, 0x39, 0x30, 0x5f, 0x6d, 0x6d, 0x61, 0x5f
        /*0052*/ 	.byte	0x74, 0x6d, 0x61, 0x5f, 0x67, 0x6d, 0x6d, 0x61, 0x5f, 0x73, 0x73, 0x5f, 0x77, 0x61, 0x72, 0x70
        /*0062*/ 	.byte	0x73, 0x70, 0x65, 0x63, 0x69, 0x61, 0x6c, 0x69, 0x7a, 0x65, 0x64, 0x2e, 0x68, 0x70, 0x70, 0x00
	.type		__unnamed_1,@object
	.size		__unnamed_1,(.L_0 - __unnamed_1)
__unnamed_1:
        /*0072*/ 	.byte	0x76, 0x6f, 0x69, 0x64, 0x20, 0x63, 0x75, 0x74, 0x6c, 0x61, 0x73, 0x73, 0x3a, 0x3a, 0x67, 0x65
        /* <DEDUP_REMOVED lines=179> */
        /*0bb2*/ 	.byte	0x69, 0x74, 0x79, 0x5d, 0x00
.L_0:


//--------------------- .nv.shared._ZN7cutlass13device_kernelINS_4gemm6kernel13GemmUniversalIN4cute5tupleIJiiiiEEENS1_10collective13CollectiveMmaINS1_34MainloopSm90TmaGmmaWarpSpecializedILi4ENS5_IJNS4_1CILi1EEESB_SB_EEENS1_32KernelTmaWarpSpecializedPingpongEEENS5_IJNSA_ILi64EEENSA_ILi32EEENSA_ILi256EEEEEENS_6half_tENS5_IJlSB_lEEESJ_SK_NS4_8TiledMMAINS4_8MMA_AtomIJNS4_4SM904GMMA25MMA_64x32x16_F32F16F16_SSILNSO_5MajorE0ELSQ_0ELNSO_7ScaleInE1ELSR_1EEEEEENS4_6LayoutISC_NS5_IJNSA_ILi0EEESV_SV_EEEEENS5_IJNS4_10UnderscoreESY_SY_EEEEENS4_13SM90_TMA_LOADENS4_14ComposedLayoutINS4_7SwizzleILi3ELi4ELi3EEENS4_18smem_ptr_flag_bitsILi16EEENSU_INS5_IJNSA_ILi8EEESF_EEENS5_IJSF_SB_EEEEEEEvNS4_8identityES11_S1B_vS1C_EENS_8epilogue10collective6detail29Sm90TmaWarpSpecializedAdapterINS1F_15DefaultEpilogueISJ_SK_SK_NS1E_6thread17LinearCombinationISJ_Li1EffLNS1J_9ScaleType4KindE0ELNS_15FloatRoundStyleE2ESJ_EENS1_15EpilogueDefaultEEEEEvvEEEEvNT_6ParamsE --------------------------
	.section	.nv.shared._ZN7cutlass13device_kernelINS_4gemm6kernel13GemmUniversalIN4cute5tupleIJiiiiEEENS1_10collective13CollectiveMmaINS1_34MainloopSm90TmaGmmaWarpSpecializedILi4ENS5_IJNS4_1CILi1EEESB_SB_EEENS1_32KernelTmaWarpSpecializedPingpongEEENS5_IJNSA_ILi64EEENSA_ILi32EEENSA_ILi256EEEEEENS_6half_tENS5_IJlSB_lEEESJ_SK_NS4_8TiledMMAINS4_8MMA_AtomIJNS4_4SM904GMMA25MMA_64x32x16_F32F16F16_SSILNSO_5MajorE0ELSQ_0ELNSO_7ScaleInE1ELSR_1EEEEEENS4_6LayoutISC_NS5_IJNSA_ILi0EEESV_SV_EEEEENS5_IJNS4_10UnderscoreESY_SY_EEEEENS4_13SM90_TMA_LOADENS4_14ComposedLayoutINS4_7SwizzleILi3ELi4ELi3EEENS4_18smem_ptr_flag_bitsILi16EEENSU_INS5_IJNSA_ILi8EEESF_EEENS5_IJSF_SB_EEEEEEEvNS4_8identityES11_S1B_vS1C_EENS_8epilogue10collective6detail29Sm90TmaWarpSpecializedAdapterINS1F_15DefaultEpilogueISJ_SK_SK_NS1E_6thread17LinearCombinationISJ_Li1EffLNS1J_9ScaleType4KindE0ELNS_15FloatRoundStyleE2ESJ_EENS1_15EpilogueDefaultEEEEEvvEEEEvNT_6ParamsE,"aw",@nobits
	.sectionflags	@""
	.align	16
	.zero		1024


//--------------------- .nv.shared.reserved.0     --------------------------
	.section	.nv.shared.reserved.0,"aw",@nobits
	.weak		__nv_reservedSMEM_offset_0_alias
	.size		__nv_reservedSMEM_offset_0_alias, 0, 0
	.other		__nv_reservedSMEM_offset_0_alias,@"STO_CUDA_RESERVED_SHARED STV_DEFAULT"
__nv_reservedSMEM_offset_0_alias:
	.zero		0


//--------------------- .nv.global                --------------------------
	.section	.nv.global,"aw",@nobits
.nv.global:
	.type		_ZN39_INTERNAL_b6d6ce30_4_k_cu_bd2b52ff_64314cute1_E,@object
	.size		_ZN39_INTERNAL_b6d6ce30_4_k_cu_bd2b52ff_64314cute1_E,(_ZN39_INTERNAL_b6d6ce30_4_k_cu_bd2b52ff_64314cuda3std3__45__cpo6cbeginE - _ZN39_INTERNAL_b6d6ce30_4_k_cu_bd2b52ff_64314cute1_E)
_ZN39_INTERNAL_b6d6ce30_4_k_cu_bd2b52ff_64314cute1_E:
	.zero		1
	.type		_ZN39_INTERNAL_b6d6ce30_4_k_cu_bd2b52ff_64314cuda3std3__45__cpo6cbeginE,@object
	.size		_ZN39_INTERNAL_b6d6ce30_4_k_cu_bd2b52ff_64314cuda3std3__45__cpo6cbeginE,(_ZN39_INTERNAL_b6d6ce30_4_k_cu_bd2b52ff_64314cuda3std3__48in_placeE - _ZN39_INTERNAL_b6d6ce30_4_k_cu_bd2b52ff_64314cuda3std3__45__cpo6cbeginE)
_ZN39_INTERNAL_b6d6ce30_4_k_cu_bd2b52ff_64314cuda3std3__45__cpo6cbeginE:
	.zero		1
	.type		_ZN39_INTERNAL_b6d6ce30_4_k_cu_bd2b52ff_64314cuda3std3__48in_placeE,@object
	.size		_ZN39_INTERNAL_b6d6ce30_4_k_cu_bd2b52ff_64314cuda3std3__48in_placeE,(_ZN39_INTERNAL_b6d6ce30_4_k_cu_bd2b52ff_64314cuda3std6ranges3__45__cpo9iter_moveE - _ZN39_INTERNAL_b6d6ce30_4_k_cu_bd2b52ff_64314cuda3std3__48in_placeE)
_ZN39_INTERNAL_b6d6ce30_4_k_cu_bd2b52ff_64314cuda3std3__48in_placeE:
	.zero		1
	.type		_ZN39_INTERNAL_b6d6ce30_4_k_cu_bd2b52ff_64314cuda3std6ranges3__45__cpo9iter_moveE,@object
	.size		_ZN39_INTERNAL_b6d6ce30_4_k_cu_bd2b52ff_64314cuda3std6ranges3__45__cpo9iter_moveE,(_ZN39_INTERNAL_b6d6ce30_4_k_cu_bd2b52ff_64314cuda3std3__45__cpo5beginE - _ZN39_INTERNAL_b6d6ce30_4_k_cu_bd2b52ff_64314cuda3std6ranges3__45__cpo9iter_moveE)
_ZN39_INTERNAL_b6d6ce30_4_k_cu_bd2b52ff_64314cuda3std6ranges3__45__cpo9iter_moveE:
	.zero		1
	.type		_ZN39_INTERNAL_b6d6ce30_4_k_cu_bd2b52ff_64314cuda3std3__45__cpo5beginE,@object
	.size		_ZN39_INTERNAL_b6d6ce30_4_k_cu_bd2b52ff_64314cuda3std3__45__cpo5beginE,(_ZN39_INTERNAL_b6d6ce30_4_k_cu_bd2b52ff_64314cuda3std3__441_GLOBAL__N__b6d6ce30_4_k_cu_bd2b52ff_64316ignoreE - _ZN39_INTERNAL_b6d6ce30_4_k_cu_bd2b52ff_64314cuda3std3__45__cpo5beginE)
_ZN39_INTERNAL_b6d6ce30_4_k_cu_bd2b52ff_64314cuda3std3__45__cpo5beginE:
	.zero		1
	.type		_ZN39_INTERNAL_b6d6ce30_4_k_cu_bd2b52ff_64314cuda3std3__441_GLOBAL__N__b6d6ce30_4_k_cu_bd2b52ff_64316ignoreE,@object
	.size		_ZN39_INTERNAL_b6d6ce30_4_k_cu_bd2b52ff_64314cuda3std3__441_GLOBAL__N__b6d6ce30_4_k_cu_bd2b52ff_64316ignoreE,(_ZN39_INTERNAL_b6d6ce30_4_k_cu_bd2b52ff_64314cute7productE - _ZN39_INTERNAL_b6d6ce30_4_k_cu_bd2b52ff_64314cuda3std3__441_GLOBAL__N__b6d6ce30_4_k_cu_bd2b52ff_64316ignoreE)
_ZN39_INTERNAL_b6d6ce30_4_k_cu_bd2b52ff_64314cuda3std3__441_GLOBAL__N__b6d6ce30_4_k_cu_bd2b52ff_64316ignoreE:
	.zero		1
	.type		_ZN39_INTERNAL_b6d6ce30_4_k_cu_bd2b52ff_64314cute7productE,@object
	.size		_ZN39_INTERNAL_b6d6ce30_4_k_cu_bd2b52ff_64314cute7productE,(_ZN39_INTERNAL_b6d6ce30_4_k_cu_bd2b52ff_64314cuda3std3__45__cpo3endE - _ZN39_INTERNAL_b6d6ce30_4_k_cu_bd2b52ff_64314cute7productE)
_ZN39_INTERNAL_b6d6ce30_4_k_cu_bd2b52ff_64314cute7productE:
	.zero		1
	.type		_ZN39_INTERNAL_b6d6ce30_4_k_cu_bd2b52ff_64314cuda3std3__45__cpo3endE,@object
	.size		_ZN39_INTERNAL_b6d6ce30_4_k_cu_bd2b52ff_64314cuda3std3__45__cpo3endE,(_ZN39_INTERNAL_b6d6ce30_4_k_cu_bd2b52ff_64314cuda3std3__419piecewise_constructE - _ZN39_INTERNAL_b6d6ce30_4_k_cu_bd2b52ff_64314cuda3std3__45__cpo3endE)
_ZN39_INTERNAL_b6d6ce30_4_k_cu_bd2b52ff_64314cuda3std3__45__cpo3endE:
	.zero		1
	.type		_ZN39_INTERNAL_b6d6ce30_4_k_cu_bd2b52ff_64314cuda3std3__419piecewise_constructE,@object
	.size		_ZN39_INTERNAL_b6d6ce30_4_k_cu_bd2b52ff_64314cuda3std3__419piecewise_constructE,(_ZN39_INTERNAL_b6d6ce30_4_k_cu_bd2b52ff_64314cuda3std3__45__cpo4cendE - _ZN39_INTERNAL_b6d6ce30_4_k_cu_bd2b52ff_64314cuda3std3__419piecewise_constructE)
_ZN39_INTERNAL_b6d6ce30_4_k_cu_bd2b52ff_64314cuda3std3__419piecewise_constructE:
	.zero		1
	.type		_ZN39_INTERNAL_b6d6ce30_4_k_cu_bd2b52ff_64314cuda3std3__45__cpo4cendE,@object
	.size		_ZN39_INTERNAL_b6d6ce30_4_k_cu_bd2b52ff_64314cuda3std3__45__cpo4cendE,(_ZN39_INTERNAL_b6d6ce30_4_k_cu_bd2b52ff_64314cuda3std6ranges3__45__cpo4swapE - _ZN39_INTERNAL_b6d6ce30_4_k_cu_bd2b52ff_64314cuda3std3__45__cpo4cendE)
_ZN39_INTERNAL_b6d6ce30_4_k_cu_bd2b52ff_64314cuda3std3__45__cpo4cendE:
	.zero		1
	.type		_ZN39_INTERNAL_b6d6ce30_4_k_cu_bd2b52ff_64314cuda3std6ranges3__45__cpo4swapE,@object
	.size		_ZN39_INTERNAL_b6d6ce30_4_k_cu_bd2b52ff_64314cuda3std6ranges3__45__cpo4swapE,(.L_8 - _ZN39_INTERNAL_b6d6ce30_4_k_cu_bd2b52ff_64314cuda3std6ranges3__45__cpo4swapE)
_ZN39_INTERNAL_b6d6ce30_4_k_cu_bd2b52ff_64314cuda3std6ranges3__45__cpo4swapE:
	.zero		1
.L_8:


//--------------------- .nv.constant0._ZN7cutlass13device_kernelINS_4gemm6kernel13GemmUniversalIN4cute5tupleIJiiiiEEENS1_10collective13CollectiveMmaINS1_34MainloopSm90TmaGmmaWarpSpecializedILi4ENS5_IJNS4_1CILi1EEESB_SB_EEENS1_32KernelTmaWarpSpecializedPingpongEEENS5_IJNSA_ILi64EEENSA_ILi32EEENSA_ILi256EEEEEENS_6half_tENS5_IJlSB_lEEESJ_SK_NS4_8TiledMMAINS4_8MMA_AtomIJNS4_4SM904GMMA25MMA_64x32x16_F32F16F16_SSILNSO_5MajorE0ELSQ_0ELNSO_7ScaleInE1ELSR_1EEEEEENS4_6LayoutISC_NS5_IJNSA_ILi0EEESV_SV_EEEEENS5_IJNS4_10UnderscoreESY_SY_EEEEENS4_13SM90_TMA_LOADENS4_14ComposedLayoutINS4_7SwizzleILi3ELi4ELi3EEENS4_18smem_ptr_flag_bitsILi16EEENSU_INS5_IJNSA_ILi8EEESF_EEENS5_IJSF_SB_EEEEEEEvNS4_8identityES11_S1B_vS1C_EENS_8epilogue10collective6detail29Sm90TmaWarpSpecializedAdapterINS1F_15DefaultEpilogueISJ_SK_SK_NS1E_6thread17LinearCombinationISJ_Li1EffLNS1J_9ScaleType4KindE0ELNS_15FloatRoundStyleE2ESJ_EENS1_15EpilogueDefaultEEEEEvvEEEEvNT_6ParamsE --------------------------
	.section	.nv.constant0._ZN7cutlass13device_kernelINS_4gemm6kernel13GemmUniversalIN4cute5tupleIJiiiiEEENS1_10collective13CollectiveMmaINS1_34MainloopSm90TmaGmmaWarpSpecializedILi4ENS5_IJNS4_1CILi1EEESB_SB_EEENS1_32KernelTmaWarpSpecializedPingpongEEENS5_IJNSA_ILi64EEENSA_ILi32EEENSA_ILi256EEEEEENS_6half_tENS5_IJlSB_lEEESJ_SK_NS4_8TiledMMAINS4_8MMA_AtomIJNS4_4SM904GMMA25MMA_64x32x16_F32F16F16_SSILNSO_5MajorE0ELSQ_0ELNSO_7ScaleInE1ELSR_1EEEEEENS4_6LayoutISC_NS5_IJNSA_ILi0EEESV_SV_EEEEENS5_IJNS4_10UnderscoreESY_SY_EEEEENS4_13SM90_TMA_LOADENS4_14ComposedLayoutINS4_7SwizzleILi3ELi4ELi3EEENS4_18smem_ptr_flag_bitsILi16EEENSU_INS5_IJNSA_ILi8EEESF_EEENS5_IJSF_SB_EEEEEEEvNS4_8identityES11_S1B_vS1C_EENS_8epilogue10collective6detail29Sm90TmaWarpSpecializedAdapterINS1F_15DefaultEpilogueISJ_SK_SK_NS1E_6thread17LinearCombinationISJ_Li1EffLNS1J_9ScaleType4KindE0ELNS_15FloatRoundStyleE2ESJ_EENS1_15EpilogueDefaultEEEEEvvEEEEvNT_6ParamsE,"a",@progbits
	.sectionflags	@""
	.align	4
.nv.constant0._ZN7cutlass13device_kernelINS_4gemm6kernel13GemmUniversalIN4cute5tupleIJiiiiEEENS1_10collective13CollectiveMmaINS1_34MainloopSm90TmaGmmaWarpSpecializedILi4ENS5_IJNS4_1CILi1EEESB_SB_EEENS1_32KernelTmaWarpSpecializedPingpongEEENS5_IJNSA_ILi64EEENSA_ILi32EEENSA_ILi256EEEEEENS_6half_tENS5_IJlSB_lEEESJ_SK_NS4_8TiledMMAINS4_8MMA_AtomIJNS4_4SM904GMMA25MMA_64x32x16_F32F16F16_SSILNSO_5MajorE0ELSQ_0ELNSO_7ScaleInE1ELSR_1EEEEEENS4_6LayoutISC_NS5_IJNSA_ILi0EEESV_SV_EEEEENS5_IJNS4_10UnderscoreESY_SY_EEEEENS4_13SM90_TMA_LOADENS4_14ComposedLayoutINS4_7SwizzleILi3ELi4ELi3EEENS4_18smem_ptr_flag_bitsILi16EEENSU_INS5_IJNSA_ILi8EEESF_EEENS5_IJSF_SB_EEEEEEEvNS4_8identityES11_S1B_vS1C_EENS_8epilogue10collective6detail29Sm90TmaWarpSpecializedAdapterINS1F_15DefaultEpilogueISJ_SK_SK_NS1E_6thread17LinearCombinationISJ_Li1EffLNS1J_9ScaleType4KindE0ELNS_15FloatRoundStyleE2ESJ_EENS1_15EpilogueDefaultEEEEEvvEEEEvNT_6ParamsE:
	.zero		1664


//--------------------- SYMBOLS --------------------------

	.type		.nv.reservedSmem.offset0,@object
	.size		.nv.reservedSmem.offset0,0x4
	.type		__assertfail,@function
